//
// Generated by NVIDIA NVVM Compiler
//
// Compiler Build ID: CL-36424714
// Cuda compilation tools, release 13.0, V13.0.88
// Based on NVVM 20.0.0
//

.version 9.0
.target sm_100
.address_size 64

	// .globl	_Z24shortest_path_one_threadPPim

.visible .entry _Z24shortest_path_one_threadPPim(
	.param .u64 .ptr .align 1 _Z24shortest_path_one_threadPPim_param_0,
	.param .u64 _Z24shortest_path_one_threadPPim_param_1
)
{
	.reg .pred 	%p<17>;
	.reg .b32 	%r<37>;
	.reg .b64 	%rd<114>;

	ld.param.u64 	%rd45, [_Z24shortest_path_one_threadPPim_param_0];
	ld.param.u64 	%rd44, [_Z24shortest_path_one_threadPPim_param_1];
	cvta.to.global.u64 	%rd1, %rd45;
	setp.eq.s64 	%p1, %rd44, 0;
	@%p1 bra 	$L__BB0_26;
	and.b64  	%rd2, %rd44, 3;
	and.b64  	%rd3, %rd44, -4;
	mov.b64 	%rd100, 0;
$L__BB0_2:
	shl.b64 	%rd48, %rd100, 3;
	add.s64 	%rd5, %rd1, %rd48;
	mov.b64 	%rd101, 0;
$L__BB0_3:
	setp.lt.u64 	%p2, %rd44, 4;
	shl.b64 	%rd50, %rd101, 3;
	add.s64 	%rd7, %rd1, %rd50;
	mov.b64 	%rd113, 0;
	@%p2 bra 	$L__BB0_14;
	mov.b64 	%rd103, 0;
	mov.u64 	%rd102, %rd3;
$L__BB0_5:
	.pragma "nounroll";
	ld.global.u64 	%rd107, [%rd7];
	cvta.to.global.u64 	%rd52, %rd107;
	add.s64 	%rd11, %rd52, %rd103;
	ld.global.u32 	%r18, [%rd11];
	shl.b64 	%rd53, %rd100, 2;
	add.s64 	%rd54, %rd52, %rd53;
	ld.global.u32 	%r34, [%rd54];
	ld.global.u64 	%rd106, [%rd5];
	cvta.to.global.u64 	%rd55, %rd106;
	add.s64 	%rd56, %rd55, %rd103;
	ld.global.u32 	%r19, [%rd56];
	add.s32 	%r2, %r19, %r34;
	setp.le.s32 	%p3, %r18, %r2;
	@%p3 bra 	$L__BB0_7;
	st.global.u32 	[%rd11], %r2;
	ld.global.u64 	%rd107, [%rd7];
	cvta.to.global.u64 	%rd57, %rd107;
	add.s64 	%rd59, %rd57, %rd53;
	ld.global.u32 	%r34, [%rd59];
	ld.global.u64 	%rd106, [%rd5];
$L__BB0_7:
	cvta.to.global.u64 	%rd60, %rd107;
	add.s64 	%rd17, %rd60, %rd103;
	ld.global.u32 	%r20, [%rd17+4];
	cvta.to.global.u64 	%rd61, %rd106;
	add.s64 	%rd62, %rd61, %rd103;
	ld.global.u32 	%r21, [%rd62+4];
	add.s32 	%r5, %r21, %r34;
	setp.le.s32 	%p4, %r20, %r5;
	@%p4 bra 	$L__BB0_9;
	st.global.u32 	[%rd17+4], %r5;
	ld.global.u64 	%rd107, [%rd7];
	cvta.to.global.u64 	%rd63, %rd107;
	shl.b64 	%rd64, %rd100, 2;
	add.s64 	%rd65, %rd63, %rd64;
	ld.global.u32 	%r34, [%rd65];
	ld.global.u64 	%rd106, [%rd5];
$L__BB0_9:
	cvta.to.global.u64 	%rd66, %rd107;
	add.s64 	%rd22, %rd66, %rd103;
	ld.global.u32 	%r22, [%rd22+8];
	cvta.to.global.u64 	%rd67, %rd106;
	add.s64 	%rd68, %rd67, %rd103;
	ld.global.u32 	%r23, [%rd68+8];
	add.s32 	%r8, %r23, %r34;
	setp.le.s32 	%p5, %r22, %r8;
	@%p5 bra 	$L__BB0_11;
	st.global.u32 	[%rd22+8], %r8;
	ld.global.u64 	%rd107, [%rd7];
	cvta.to.global.u64 	%rd69, %rd107;
	shl.b64 	%rd70, %rd100, 2;
	add.s64 	%rd71, %rd69, %rd70;
	ld.global.u32 	%r34, [%rd71];
	ld.global.u64 	%rd106, [%rd5];
$L__BB0_11:
	cvta.to.global.u64 	%rd72, %rd107;
	add.s64 	%rd27, %rd72, %rd103;
	ld.global.u32 	%r24, [%rd27+12];
	cvta.to.global.u64 	%rd73, %rd106;
	add.s64 	%rd74, %rd73, %rd103;
	ld.global.u32 	%r25, [%rd74+12];
	add.s32 	%r11, %r25, %r34;
	setp.le.s32 	%p6, %r24, %r11;
	@%p6 bra 	$L__BB0_13;
	st.global.u32 	[%rd27+12], %r11;
$L__BB0_13:
	add.s64 	%rd103, %rd103, 16;
	add.s64 	%rd102, %rd102, -4;
	setp.ne.s64 	%p7, %rd102, 0;
	mov.u64 	%rd113, %rd3;
	@%p7 bra 	$L__BB0_5;
$L__BB0_14:
	setp.eq.s64 	%p8, %rd2, 0;
	@%p8 bra 	$L__BB0_24;
	setp.eq.s64 	%p9, %rd2, 1;
	@%p9 bra 	$L__BB0_21;
	ld.global.u64 	%rd112, [%rd7];
	cvta.to.global.u64 	%rd75, %rd112;
	shl.b64 	%rd76, %rd113, 2;
	add.s64 	%rd32, %rd75, %rd76;
	ld.global.u32 	%r26, [%rd32];
	shl.b64 	%rd77, %rd100, 2;
	add.s64 	%rd78, %rd75, %rd77;
	ld.global.u32 	%r36, [%rd78];
	ld.global.u64 	%rd111, [%rd5];
	cvta.to.global.u64 	%rd79, %rd111;
	add.s64 	%rd80, %rd79, %rd76;
	ld.global.u32 	%r27, [%rd80];
	add.s32 	%r13, %r27, %r36;
	setp.le.s32 	%p10, %r26, %r13;
	@%p10 bra 	$L__BB0_18;
	st.global.u32 	[%rd32], %r13;
	ld.global.u64 	%rd112, [%rd7];
	cvta.to.global.u64 	%rd81, %rd112;
	add.s64 	%rd83, %rd81, %rd77;
	ld.global.u32 	%r36, [%rd83];
	ld.global.u64 	%rd111, [%rd5];
$L__BB0_18:
	cvta.to.global.u64 	%rd85, %rd112;
	add.s64 	%rd86, %rd76, 4;
	and.b64  	%rd87, %rd86, 17179869180;
	add.s64 	%rd38, %rd85, %rd87;
	ld.global.u32 	%r28, [%rd38];
	cvta.to.global.u64 	%rd88, %rd111;
	add.s64 	%rd89, %rd88, %rd87;
	ld.global.u32 	%r29, [%rd89];
	add.s32 	%r16, %r29, %r36;
	setp.le.s32 	%p11, %r28, %r16;
	@%p11 bra 	$L__BB0_20;
	st.global.u32 	[%rd38], %r16;
$L__BB0_20:
	add.s64 	%rd90, %rd113, 2;
	and.b64  	%rd113, %rd90, 4294967295;
$L__BB0_21:
	and.b64  	%rd91, %rd44, 1;
	setp.eq.b64 	%p12, %rd91, 1;
	not.pred 	%p13, %p12;
	@%p13 bra 	$L__BB0_24;
	ld.global.u64 	%rd92, [%rd7];
	cvta.to.global.u64 	%rd93, %rd92;
	shl.b64 	%rd94, %rd113, 2;
	add.s64 	%rd41, %rd93, %rd94;
	ld.global.u32 	%r30, [%rd41];
	shl.b64 	%rd95, %rd100, 2;
	add.s64 	%rd96, %rd93, %rd95;
	ld.global.u32 	%r31, [%rd96];
	ld.global.u64 	%rd97, [%rd5];
	cvta.to.global.u64 	%rd98, %rd97;
	add.s64 	%rd99, %rd98, %rd94;
	ld.global.u32 	%r32, [%rd99];
	add.s32 	%r17, %r32, %r31;
	setp.le.s32 	%p14, %r30, %r17;
	@%p14 bra 	$L__BB0_24;
	st.global.u32 	[%rd41], %r17;
$L__BB0_24:
	add.s64 	%rd101, %rd101, 1;
	setp.gt.u64 	%p15, %rd44, %rd101;
	@%p15 bra 	$L__BB0_3;
	add.s64 	%rd100, %rd100, 1;
	setp.gt.u64 	%p16, %rd44, %rd100;
	@%p16 bra 	$L__BB0_2;
$L__BB0_26:
	ret;

}
	// .globl	_Z17shortest_path_gpuPPimi
.visible .entry _Z17shortest_path_gpuPPimi(
	.param .u64 .ptr .align 1 _Z17shortest_path_gpuPPimi_param_0,
	.param .u64 _Z17shortest_path_gpuPPimi_param_1,
	.param .u32 _Z17shortest_path_gpuPPimi_param_2
)
{
	.reg .pred 	%p<6>;
	.reg .b32 	%r<16>;
	.reg .b64 	%rd<25>;

	ld.param.u64 	%rd12, [_Z17shortest_path_gpuPPimi_param_0];
	ld.param.u64 	%rd11, [_Z17shortest_path_gpuPPimi_param_1];
	ld.param.u32 	%r10, [_Z17shortest_path_gpuPPimi_param_2];
	cvta.to.global.u64 	%rd1, %rd12;
	mov.u32 	%r14, %ctaid.x;
	cvt.u64.u32 	%rd23, %r14;
	setp.le.u64 	%p1, %rd11, %rd23;
	@%p1 bra 	$L__BB1_8;
	mov.u32 	%r2, %tid.x;
	cvt.u64.u32 	%rd3, %r2;
	mul.wide.s32 	%rd13, %r10, 8;
	add.s64 	%rd4, %rd1, %rd13;
	mov.u32 	%r3, %ntid.x;
	mov.u32 	%r4, %nctaid.x;
$L__BB1_2:
	setp.le.u64 	%p2, %rd11, %rd3;
	@%p2 bra 	$L__BB1_7;
	shl.b64 	%rd14, %rd23, 3;
	add.s64 	%rd6, %rd1, %rd14;
	mov.u64 	%rd24, %rd3;
	mov.u32 	%r15, %r2;
$L__BB1_4:
	ld.global.u64 	%rd15, [%rd6];
	cvta.to.global.u64 	%rd16, %rd15;
	shl.b64 	%rd17, %rd24, 2;
	add.s64 	%rd8, %rd16, %rd17;
	ld.global.u32 	%r11, [%rd8];
	mul.wide.s32 	%rd18, %r10, 4;
	add.s64 	%rd19, %rd16, %rd18;
	ld.global.u32 	%r12, [%rd19];
	ld.global.u64 	%rd20, [%rd4];
	cvta.to.global.u64 	%rd21, %rd20;
	add.s64 	%rd22, %rd21, %rd17;
	ld.global.u32 	%r13, [%rd22];
	add.s32 	%r7, %r13, %r12;
	setp.le.s32 	%p3, %r11, %r7;
	@%p3 bra 	$L__BB1_6;
	st.global.u32 	[%rd8], %r7;
$L__BB1_6:
	add.s32 	%r15, %r15, %r3;
	cvt.s64.s32 	%rd24, %r15;
	setp.gt.u64 	%p4, %rd11, %rd24;
	@%p4 bra 	$L__BB1_4;
$L__BB1_7:
	add.s32 	%r14, %r14, %r4;
	cvt.s64.s32 	%rd23, %r14;
	setp.gt.u64 	%p5, %rd11, %rd23;
	@%p5 bra 	$L__BB1_2;
$L__BB1_8:
	ret;

}
	// .globl	_Z18shortest_path_gpu2PPim
.visible .entry _Z18shortest_path_gpu2PPim(
	.param .u64 .ptr .align 1 _Z18shortest_path_gpu2PPim_param_0,
	.param .u64 _Z18shortest_path_gpu2PPim_param_1
)
{
	.reg .pred 	%p<12>;
	.reg .b32 	%r<37>;
	.reg .b64 	%rd<34>;

	ld.param.u64 	%rd16, [_Z18shortest_path_gpu2PPim_param_0];
	ld.param.u64 	%rd15, [_Z18shortest_path_gpu2PPim_param_1];
	cvta.to.global.u64 	%rd1, %rd16;
	// begin inline asm
	mov.u32 %r13, %envreg2;
	// end inline asm
	cvt.u64.u32 	%rd17, %r13;
	// begin inline asm
	mov.u32 %r14, %envreg1;
	// end inline asm
	cvt.u64.u32 	%rd18, %r14;
	shl.b64 	%rd19, %rd18, 32;
	or.b64  	%rd2, %rd19, %rd17;
	setp.eq.s64 	%p1, %rd15, 0;
	@%p1 bra 	$L__BB2_16;
	mov.u32 	%r1, %ctaid.x;
	mov.u32 	%r15, %tid.x;
	cvt.u64.u32 	%rd3, %r15;
	mov.u32 	%r2, %ntid.x;
	mov.u32 	%r3, %nctaid.x;
	mov.u32 	%r16, %tid.y;
	add.s32 	%r17, %r15, %r16;
	mov.u32 	%r18, %tid.z;
	or.b32  	%r4, %r17, %r18;
	mov.u32 	%r19, %nctaid.y;
	mul.lo.s32 	%r20, %r3, %r19;
	mov.u32 	%r21, %nctaid.z;
	mul.lo.s32 	%r22, %r20, %r21;
	mov.u32 	%r23, %ctaid.y;
	add.s32 	%r24, %r1, %r23;
	mov.u32 	%r25, %ctaid.z;
	neg.s32 	%r26, %r25;
	setp.eq.s32 	%p2, %r24, %r26;
	sub.s32 	%r27, -2147483647, %r22;
	selp.b32 	%r5, %r27, 1, %p2;
	add.s32 	%r6, %r15, %r2;
	mov.b64 	%rd31, 0;
	cvt.u64.u32 	%rd5, %r1;
$L__BB2_2:
	setp.le.u64 	%p3, %rd15, %rd5;
	@%p3 bra 	$L__BB2_10;
	shl.b64 	%rd21, %rd31, 3;
	add.s64 	%rd6, %rd1, %rd21;
	mov.u64 	%rd32, %rd5;
	mov.u32 	%r35, %r1;
$L__BB2_4:
	setp.le.u64 	%p4, %rd15, %rd3;
	@%p4 bra 	$L__BB2_9;
	shl.b64 	%rd22, %rd32, 3;
	add.s64 	%rd8, %rd1, %rd22;
	mov.u32 	%r36, %r6;
	mov.u64 	%rd33, %rd3;
$L__BB2_6:
	ld.global.u64 	%rd23, [%rd8];
	shl.b64 	%rd24, %rd33, 2;
	add.s64 	%rd10, %rd23, %rd24;
	ld.u32 	%r28, [%rd10];
	shl.b64 	%rd25, %rd31, 2;
	add.s64 	%rd26, %rd23, %rd25;
	ld.u32 	%r29, [%rd26];
	ld.global.u64 	%rd27, [%rd6];
	add.s64 	%rd28, %rd27, %rd24;
	ld.u32 	%r30, [%rd28];
	add.s32 	%r9, %r30, %r29;
	setp.le.s32 	%p5, %r28, %r9;
	@%p5 bra 	$L__BB2_8;
	st.u32 	[%rd10], %r9;
$L__BB2_8:
	cvt.s64.s32 	%rd33, %r36;
	setp.gt.u64 	%p6, %rd15, %rd33;
	add.s32 	%r36, %r36, %r2;
	@%p6 bra 	$L__BB2_6;
$L__BB2_9:
	add.s32 	%r35, %r35, %r3;
	cvt.s64.s32 	%rd32, %r35;
	setp.gt.u64 	%p7, %rd15, %rd32;
	@%p7 bra 	$L__BB2_4;
$L__BB2_10:
	setp.ne.s64 	%p8, %rd2, 0;
	@%p8 bra 	$L__BB2_12;
	// begin inline asm
	trap;
	// end inline asm
$L__BB2_12:
	setp.ne.s32 	%p9, %r4, 0;
	barrier.sync 	0;
	@%p9 bra 	$L__BB2_15;
	add.s64 	%rd29, %rd2, 4;
	// begin inline asm
	atom.add.release.gpu.u32 %r31,[%rd29],%r5;
	// end inline asm
$L__BB2_14:
	// begin inline asm
	ld.acquire.gpu.u32 %r33,[%rd29];
	// end inline asm
	xor.b32  	%r34, %r33, %r31;
	setp.gt.s32 	%p10, %r34, -1;
	@%p10 bra 	$L__BB2_14;
$L__BB2_15:
	barrier.sync 	0;
	add.s64 	%rd31, %rd31, 1;
	setp.gt.u64 	%p11, %rd15, %rd31;
	@%p11 bra 	$L__BB2_2;
$L__BB2_16:
	ret;

}


// ===== COMPILED SASS (sm_100) =====

	.target	sm_100

	.elftype	@"ET_EXEC"


//--------------------- .note.nv.tkinfo           --------------------------
	.section	.note.nv.tkinfo,"",@"SHT_NOTE"
	.sectionflags	@"SHF_NOTE_NV_TKINFO"
	.tkinfo
        /*0018*/ 	.word	0x00000002
        /*0030*/ 	.string	""
        /*0030*/ 	.string	"ptxas"
        /*0030*/ 	.string	"Cuda compilation tools, release 13.0, V13.0.88"
        /*0030*/ 	.string	"Build cuda_13.0.r13.0/compiler.36424714_0"
        /*0030*/ 	.string	"-arch sm_100 -m 64 "



//--------------------- .note.nv.cuinfo           --------------------------
	.section	.note.nv.cuinfo,"",@"SHT_NOTE"
	.sectionflags	@"SHF_NOTE_NV_CUINFO"
        /*0018*/ 	.short	0x0002
        /*001a*/ 	.short	0x0064
        /*001c*/ 	.short	0x0082
	.zero		2


//--------------------- .nv.info                  --------------------------
	.section	.nv.info,"",@"SHT_CUDA_INFO"
	.align	4


	//----- nvinfo : EIATTR_REGCOUNT
	.align		4
        /*0000*/ 	.byte	0x04, 0x2f
        /*0002*/ 	.short	(.L_1 - .L_0)
	.align		4
.L_0:
        /*0004*/ 	.word	index@(_Z24shortest_path_one_threadPPim)
        /*0008*/ 	.word	0x0000001e


	//----- nvinfo : EIATTR_FRAME_SIZE
	.align		4
.L_1:
        /*000c*/ 	.byte	0x04, 0x11
        /*000e*/ 	.short	(.L_3 - .L_2)
	.align		4
.L_2:
        /*0010*/ 	.word	index@(_Z24shortest_path_one_threadPPim)
        /*0014*/ 	.word	0x00000000


	//----- nvinfo : EIATTR_REGCOUNT
	.align		4
.L_3:
        /*0018*/ 	.byte	0x04, 0x2f
        /*001a*/ 	.short	(.L_5 - .L_4)
	.align		4
.L_4:
        /*001c*/ 	.word	index@(_Z17shortest_path_gpuPPimi)
        /*0020*/ 	.word	0x00000017


	//----- nvinfo : EIATTR_FRAME_SIZE
	.align		4
.L_5:
        /*0024*/ 	.byte	0x04, 0x11
        /*0026*/ 	.short	(.L_7 - .L_6)
	.align		4
.L_6:
        /*0028*/ 	.word	index@(_Z17shortest_path_gpuPPimi)
        /*002c*/ 	.word	0x00000000


	//----- nvinfo : EIATTR_REGCOUNT
	.align		4
.L_7:
        /*0030*/ 	.byte	0x04, 0x2f
        /*0032*/ 	.short	(.L_9 - .L_8)
	.align		4
.L_8:
        /*0034*/ 	.word	index@(_Z18shortest_path_gpu2PPim)
        /*0038*/ 	.word	0x0000001c


	//----- nvinfo : EIATTR_FRAME_SIZE
	.align		4
.L_9:
        /*003c*/ 	.byte	0x04, 0x11
        /*003e*/ 	.short	(.L_11 - .L_10)
	.align		4
.L_10:
        /*0040*/ 	.word	index@(_Z18shortest_path_gpu2PPim)
        /*0044*/ 	.word	0x00000000


	//----- nvinfo : EIATTR_MIN_STACK_SIZE
	.align		4
.L_11:
        /*0048*/ 	.byte	0x04, 0x12
        /*004a*/ 	.short	(.L_13 - .L_12)
	.align		4
.L_12:
        /*004c*/ 	.word	index@(_Z18shortest_path_gpu2PPim)
        /*0050*/ 	.word	0x00000000


	//----- nvinfo : EIATTR_MIN_STACK_SIZE
	.align		4
.L_13:
        /*0054*/ 	.byte	0x04, 0x12
        /*0056*/ 	.short	(.L_15 - .L_14)
	.align		4
.L_14:
        /*0058*/ 	.word	index@(_Z17shortest_path_gpuPPimi)
        /*005c*/ 	.word	0x00000000


	//----- nvinfo : EIATTR_MIN_STACK_SIZE
	.align		4
.L_15:
        /*0060*/ 	.byte	0x04, 0x12
        /*0062*/ 	.short	(.L_17 - .L_16)
	.align		4
.L_16:
        /*0064*/ 	.word	index@(_Z24shortest_path_one_threadPPim)
        /*0068*/ 	.word	0x00000000
.L_17:


//--------------------- .nv.compat                --------------------------
	.section	.nv.compat,"",@"SHT_CUDA_COMPAT_INFO"
	.align	4
        /*0000*/ 	.byte	0x02, 0x09, 0x00, 0x00, 0x02, 0x02, 0x01, 0x00, 0x02, 0x05, 0x05, 0x00, 0x03, 0x07, 0x01, 0x01
        /*0010*/ 	.byte	0x02, 0x03, 0x00, 0x00, 0x02, 0x06, 0x01, 0x00, 0x04, 0x0b, 0x08, 0x00, 0x09, 0x00, 0x00, 0x00
        /*0020*/ 	.byte	0x00, 0x00, 0x00, 0x00


//--------------------- .nv.info._Z18shortest_path_gpu2PPim --------------------------
	.section	.nv.info._Z18shortest_path_gpu2PPim,"",@"SHT_CUDA_INFO"
	.sectionflags	@""
	.align	4


	//----- nvinfo : EIATTR_CUDA_API_VERSION
	.align		4
        /*0000*/ 	.byte	0x04, 0x37
        /*0002*/ 	.short	(.L_19 - .L_18)
.L_18:
        /*0004*/ 	.word	0x00000082


	//----- nvinfo : EIATTR_KPARAM_INFO
	.align		4
.L_19:
        /*0008*/ 	.byte	0x04, 0x17
        /*000a*/ 	.short	(.L_21 - .L_20)
.L_20:
        /*000c*/ 	.word	0x00000000
        /*0010*/ 	.short	0x0001
        /*0012*/ 	.short	0x0008
        /*0014*/ 	.byte	0x00, 0xf0, 0x21, 0x00


	//----- nvinfo : EIATTR_KPARAM_INFO
	.align		4
.L_21:
        /*0018*/ 	.byte	0x04, 0x17
        /*001a*/ 	.short	(.L_23 - .L_22)
.L_22:
        /*001c*/ 	.word	0x00000000
        /*0020*/ 	.short	0x0000
        /*0022*/ 	.short	0x0000
        /*0024*/ 	.byte	0x00, 0xf5, 0x21, 0x00


	//----- nvinfo : EIATTR_SPARSE_MMA_MASK
	.align		4
.L_23:
        /*0028*/ 	.byte	0x03, 0x50
        /*002a*/ 	.short	0x0000


	//----- nvinfo : EIATTR_MAXREG_COUNT
	.align		4
        /*002c*/ 	.byte	0x03, 0x1b
        /*002e*/ 	.short	0x00ff


	//----- nvinfo : EIATTR_NUM_BARRIERS
	.align		4
        /*0030*/ 	.byte	0x02, 0x4c
        /*0032*/ 	.byte	0x01
	.zero		1


	//----- nvinfo : EIATTR_MERCURY_ISA_VERSION
	.align		4
        /*0034*/ 	.byte	0x03, 0x5f
        /*0036*/ 	.short	0x0101


	//----- nvinfo : EIATTR_INT_WARP_WIDE_INSTR_OFFSETS
	.align		4
        /*0038*/ 	.byte	0x04, 0x31
        /*003a*/ 	.short	(.L_25 - .L_24)


	//   ....[0]....
.L_24:
        /*003c*/ 	.word	0x000006a0


	//   ....[1]....
        /*0040*/ 	.word	0x00000780


	//----- nvinfo : EIATTR_COOP_GROUP_MASK_REGIDS
	.align		4
.L_25:
        /*0044*/ 	.byte	0x04, 0x29
        /*0046*/ 	.short	(.L_27 - .L_26)


	//   ....[0]....
.L_26:
        /*0048*/ 	.word	0xffffffff


	//   ....[1]....
        /*004c*/ 	.word	0xffffffff


	//   ....[2]....
        /*0050*/ 	.word	0x05000002


	//   ....[3]....
        /*0054*/ 	.word	0x05000002


	//----- nvinfo : EIATTR_COOP_GROUP_INSTR_OFFSETS
	.align		4
.L_27:
        /*0058*/ 	.byte	0x04, 0x28
        /*005a*/ 	.short	(.L_29 - .L_28)


	//   ....[0]....
.L_28:
        /*005c*/ 	.word	0x00000660


	//   ....[1]....
        /*0060*/ 	.word	0x00000830


	//   ....[2]....
        /*0064*/ 	.word	0x00000920


	//   ....[3]....
        /*0068*/ 	.word	0x000009e0


	//----- nvinfo : EIATTR_VRC_CTA_INIT_COUNT
	.align		4
.L_29:
        /*006c*/ 	.byte	0x02, 0x4a
	.zero		1
	.zero		1


	//----- nvinfo : EIATTR_EXIT_INSTR_OFFSETS
	.align		4
        /*0070*/ 	.byte	0x04, 0x1c
        /*0072*/ 	.short	(.L_31 - .L_30)


	//   ....[0]....
.L_30:
        /*0074*/ 	.word	0x00000040


	//   ....[1]....
        /*0078*/ 	.word	0x00000890


	//----- nvinfo : EIATTR_CRS_STACK_SIZE
	.align		4
.L_31:
        /*007c*/ 	.byte	0x04, 0x1e
        /*007e*/ 	.short	(.L_33 - .L_32)
.L_32:
        /*0080*/ 	.word	0x00000000


	//----- nvinfo : EIATTR_CBANK_PARAM_SIZE
	.align		4
.L_33:
        /*0084*/ 	.byte	0x03, 0x19
        /*0086*/ 	.short	0x0010


	//----- nvinfo : EIATTR_PARAM_CBANK
	.align		4
        /*0088*/ 	.byte	0x04, 0x0a
        /*008a*/ 	.short	(.L_35 - .L_34)
	.align		4
.L_34:
        /*008c*/ 	.word	index@(.nv.constant0._Z18shortest_path_gpu2PPim)
        /*0090*/ 	.short	0x0380
        /*0092*/ 	.short	0x0010


	//----- nvinfo : EIATTR_SW_WAR
	.align		4
.L_35:
        /*0094*/ 	.byte	0x04, 0x36
        /*0096*/ 	.short	(.L_37 - .L_36)
.L_36:
        /*0098*/ 	.word	0x00000008
.L_37:


//--------------------- .nv.info._Z17shortest_path_gpuPPimi --------------------------
	.section	.nv.info._Z17shortest_path_gpuPPimi,"",@"SHT_CUDA_INFO"
	.sectionflags	@""
	.align	4


	//----- nvinfo : EIATTR_CUDA_API_VERSION
	.align		4
        /*0000*/ 	.byte	0x04, 0x37
        /*0002*/ 	.short	(.L_39 - .L_38)
.L_38:
        /*0004*/ 	.word	0x00000082


	//----- nvinfo : EIATTR_KPARAM_INFO
	.align		4
.L_39:
        /*0008*/ 	.byte	0x04, 0x17
        /*000a*/ 	.short	(.L_41 - .L_40)
.L_40:
        /*000c*/ 	.word	0x00000000
        /*0010*/ 	.short	0x0002
        /*0012*/ 	.short	0x0010
        /*0014*/ 	.byte	0x00, 0xf0, 0x11, 0x00


	//----- nvinfo : EIATTR_KPARAM_INFO
	.align		4
.L_41:
        /*0018*/ 	.byte	0x04, 0x17
        /*001a*/ 	.short	(.L_43 - .L_42)
.L_42:
        /*001c*/ 	.word	0x00000000
        /*0020*/ 	.short	0x0001
        /*0022*/ 	.short	0x0008
        /*0024*/ 	.byte	0x00, 0xf0, 0x21, 0x00


	//----- nvinfo : EIATTR_KPARAM_INFO
	.align		4
.L_43:
        /*0028*/ 	.byte	0x04, 0x17
        /*002a*/ 	.short	(.L_45 - .L_44)
.L_44:
        /*002c*/ 	.word	0x00000000
        /*0030*/ 	.short	0x0000
        /*0032*/ 	.short	0x0000
        /*0034*/ 	.byte	0x00, 0xf5, 0x21, 0x00


	//----- nvinfo : EIATTR_SPARSE_MMA_MASK
	.align		4
.L_45:
        /*0038*/ 	.byte	0x03, 0x50
        /*003a*/ 	.short	0x0000


	//----- nvinfo : EIATTR_MAXREG_COUNT
	.align		4
        /*003c*/ 	.byte	0x03, 0x1b
        /*003e*/ 	.short	0x00ff


	//----- nvinfo : EIATTR_MERCURY_ISA_VERSION
	.align		4
        /*0040*/ 	.byte	0x03, 0x5f
        /*0042*/ 	.short	0x0101


	//----- nvinfo : EIATTR_VRC_CTA_INIT_COUNT
	.align		4
        /*0044*/ 	.byte	0x02, 0x4a
	.zero		1
	.zero		1


	//----- nvinfo : EIATTR_EXIT_INSTR_OFFSETS
	.align		4
        /*0048*/ 	.byte	0x04, 0x1c
        /*004a*/ 	.short	(.L_47 - .L_46)


	//   ....[0]....
.L_46:
        /*004c*/ 	.word	0x00000050


	//   ....[1]....
        /*0050*/ 	.word	0x000003d0


	//----- nvinfo : EIATTR_CRS_STACK_SIZE
	.align		4
.L_47:
        /*0054*/ 	.byte	0x04, 0x1e
        /*0056*/ 	.short	(.L_49 - .L_48)
.L_48:
        /*0058*/ 	.word	0x00000000


	//----- nvinfo : EIATTR_CBANK_PARAM_SIZE
	.align		4
.L_49:
        /*005c*/ 	.byte	0x03, 0x19
        /*005e*/ 	.short	0x0014


	//----- nvinfo : EIATTR_PARAM_CBANK
	.align		4
        /*0060*/ 	.byte	0x04, 0x0a
        /*0062*/ 	.short	(.L_51 - .L_50)
	.align		4
.L_50:
        /*0064*/ 	.word	index@(.nv.constant0._Z17shortest_path_gpuPPimi)
        /*0068*/ 	.short	0x0380
        /*006a*/ 	.short	0x0014


	//----- nvinfo : EIATTR_SW_WAR
	.align		4
.L_51:
        /*006c*/ 	.byte	0x04, 0x36
        /*006e*/ 	.short	(.L_53 - .L_52)
.L_52:
        /*0070*/ 	.word	0x00000008
.L_53:


//--------------------- .nv.info._Z24shortest_path_one_threadPPim --------------------------
	.section	.nv.info._Z24shortest_path_one_threadPPim,"",@"SHT_CUDA_INFO"
	.sectionflags	@""
	.align	4


	//----- nvinfo : EIATTR_CUDA_API_VERSION
	.align		4
        /*0000*/ 	.byte	0x04, 0x37
        /*0002*/ 	.short	(.L_55 - .L_54)
.L_54:
        /*0004*/ 	.word	0x00000082


	//----- nvinfo : EIATTR_KPARAM_INFO
	.align		4
.L_55:
        /*0008*/ 	.byte	0x04, 0x17
        /*000a*/ 	.short	(.L_57 - .L_56)
.L_56:
        /*000c*/ 	.word	0x00000000
        /*0010*/ 	.short	0x0001
        /*0012*/ 	.short	0x0008
        /*0014*/ 	.byte	0x00, 0xf0, 0x21, 0x00


	//----- nvinfo : EIATTR_KPARAM_INFO
	.align		4
.L_57:
        /*0018*/ 	.byte	0x04, 0x17
        /*001a*/ 	.short	(.L_59 - .L_58)
.L_58:
        /*001c*/ 	.word	0x00000000
        /*0020*/ 	.short	0x0000
        /*0022*/ 	.short	0x0000
        /*0024*/ 	.byte	0x00, 0xf5, 0x21, 0x00


	//----- nvinfo : EIATTR_SPARSE_MMA_MASK
	.align		4
.L_59:
        /*0028*/ 	.byte	0x03, 0x50
        /*002a*/ 	.short	0x0000


	//----- nvinfo : EIATTR_MAXREG_COUNT
	.align		4
        /*002c*/ 	.byte	0x03, 0x1b
        /*002e*/ 	.short	0x00ff


	//----- nvinfo : EIATTR_MERCURY_ISA_VERSION
	.align		4
        /*0030*/ 	.byte	0x03, 0x5f
        /*0032*/ 	.short	0x0101


	//----- nvinfo : EIATTR_VRC_CTA_INIT_COUNT
	.align		4
        /*0034*/ 	.byte	0x02, 0x4a
	.zero		1
	.zero		1


	//----- nvinfo : EIATTR_EXIT_INSTR_OFFSETS
	.align		4
        /*0038*/ 	.byte	0x04, 0x1c
        /*003a*/ 	.short	(.L_61 - .L_60)


	//   ....[0]....
.L_60:
        /*003c*/ 	.word	0x00000040


	//   ....[1]....
        /*0040*/ 	.word	0x00000ad0


	//----- nvinfo : EIATTR_CBANK_PARAM_SIZE
	.align		4
.L_61:
        /*0044*/ 	.byte	0x03, 0x19
        /*0046*/ 	.short	0x0010


	//----- nvinfo : EIATTR_PARAM_CBANK
	.align		4
        /*0048*/ 	.byte	0x04, 0x0a
        /*004a*/ 	.short	(.L_63 - .L_62)
	.align		4
.L_62:
        /*004c*/ 	.word	index@(.nv.constant0._Z24shortest_path_one_threadPPim)
        /*0050*/ 	.short	0x0380
        /*0052*/ 	.short	0x0010


	//----- nvinfo : EIATTR_SW_WAR
	.align		4
.L_63:
        /*0054*/ 	.byte	0x04, 0x36
        /*0056*/ 	.short	(.L_65 - .L_64)
.L_64:
        /*0058*/ 	.word	0x00000008
.L_65:


//--------------------- .nv.callgraph             --------------------------
	.section	.nv.callgraph,"",@"SHT_CUDA_CALLGRAPH"
	.align	4
	.sectionentsize	8
	.align		4
        /*0000*/ 	.word	0x00000000
	.align		4
        /*0004*/ 	.word	0xffffffff
	.align		4
        /*0008*/ 	.word	0x00000000
	.align		4
        /*000c*/ 	.word	0xfffffffe
	.align		4
        /*0010*/ 	.word	0x00000000
	.align		4
        /*0014*/ 	.word	0xfffffffd
	.align		4
        /*0018*/ 	.word	0x00000000
	.align		4
        /*001c*/ 	.word	0xfffffffc


//--------------------- .text._Z18shortest_path_gpu2PPim --------------------------
	.section	.text._Z18shortest_path_gpu2PPim,"ax",@progbits
	.align	128
        .global         _Z18shortest_path_gpu2PPim
        .type           _Z18shortest_path_gpu2PPim,@function
        .size           _Z18shortest_path_gpu2PPim,(.L_x_31 - _Z18shortest_path_gpu2PPim)
        .other          _Z18shortest_path_gpu2PPim,@"STO_CUDA_ENTRY STV_DEFAULT"
_Z18shortest_path_gpu2PPim:
.text._Z18shortest_path_gpu2PPim:
[----:B------:R-:W-:Y:S01]  /*0000*/  LDC R1, c[0x0][0x37c] ;  /* 0x0000df00ff017b82 */ /* 0x000fe20000000800 */
[----:B------:R-:W0:Y:S02]  /*0010*/  LDCU.64 UR4, c[0x0][0x388] ;  /* 0x00007100ff0477ac */ /* 0x000e240008000a00 */
[----:B0-----:R-:W-:-:S04]  /*0020*/  ISETP.NE.U32.AND P0, PT, RZ, UR4, PT ;  /* 0x00000004ff007c0c */ /* 0x001fc8000bf05070 */
[----:B------:R-:W-:-:S13]  /*0030*/  ISETP.NE.AND.EX P0, PT, RZ, UR5, PT, P0 ;  /* 0x00000005ff007c0c */ /* 0x000fda000bf05300 */
[----:B------:R-:W-:Y:S05]  /*0040*/  @!P0 EXIT ;  /* 0x000000000000894d */ /* 0x000fea0003800000 */
[----:B------:R-:W0:Y:S01]  /*0050*/  S2R R0, SR_TID.X ;  /* 0x0000000000007919 */ /* 0x000e220000002100 */
[----:B------:R-:W-:Y:S01]  /*0060*/  S2UR UR13, SR_CTAID.X ;  /* 0x00000000000d79c3 */ /* 0x000fe20000002500 */
[----:B------:R-:W0:Y:S01]  /*0070*/  LDCU UR14, c[0x0][0x360] ;  /* 0x00006c00ff0e77ac */ /* 0x000e220008000800 */
[----:B------:R-:W-:Y:S01]  /*0080*/  CS2R R10, SRZ ;  /* 0x00000000000a7805 */ /* 0x000fe2000001ff00 */
[----:B------:R-:W1:Y:S01]  /*0090*/  S2R R3, SR_TID.Y ;  /* 0x0000000000037919 */ /* 0x000e620000002200 */
[----:B------:R-:W2:Y:S01]  /*00a0*/  LDCU UR15, c[0x0][0x370] ;  /* 0x00006e00ff0f77ac */ /* 0x000ea20008000800 */
[----:B------:R-:W3:Y:S03]  /*00b0*/  S2R R5, SR_TID.Z ;  /* 0x0000000000057919 */ /* 0x000ee60000002300 */
[----:B------:R-:W4:Y:S01]  /*00c0*/  S2UR UR4, SR_CTAID.Y ;  /* 0x00000000000479c3 */ /* 0x000f220000002600 */
[----:B------:R-:W5:Y:S01]  /*00d0*/  LDCU UR5, c[0x0][0x374] ;  /* 0x00006e80ff0577ac */ /* 0x000f620008000800 */
[----:B------:R-:W3:Y:S06]  /*00e0*/  LDCU UR6, c[0x0][0x378] ;  /* 0x00006f00ff0677ac */ /* 0x000eec0008000800 */
[----:B------:R-:W3:Y:S01]  /*00f0*/  S2UR UR7, SR_CTAID.Z ;  /* 0x00000000000779c3 */ /* 0x000ee20000002700 */
[----:B------:R-:W0:Y:S01]  /*0100*/  LDCU.64 UR10, c[0x0][0x358] ;  /* 0x00006b00ff0a77ac */ /* 0x000e220008000a00 */
[----:B------:R-:W-:-:S05]  /*0110*/  CS2R.32 R12, SR_CgaSize ;  /* 0x00000000000c7805 */ /* 0x000fca0000008a00 */
[----:B------:R-:W-:-:S05]  /*0120*/  IMAD R12, R12, -0xa0, RZ ;  /* 0xffffff600c0c7824 */ /* 0x000fca00078e02ff */
[----:B------:R-:W-:-:S14]  /*0130*/  R2UR UR9, R12 ;  /* 0x000000000c0972ca */ /* 0x000fdc00000e0000 */
[----:B------:R-:W0:Y:S01]  /*0140*/  LDCU UR9, c[0x0][UR9+0x258] ;  /* 0x00004b00090977ac */ /* 0x000e220008000800 */
[----:B--2---:R-:W-:Y:S01]  /*0150*/  UIADD3 UR8, UPT, UPT, URZ, -UR15, URZ ;  /* 0x8000000fff087290 */ /* 0x004fe2000fffe0ff */
[----:B------:R-:W-:-:S05]  /*0160*/  CS2R.32 R12, SR_CgaSize ;  /* 0x00000000000c7805 */ /* 0x000fca0000008a00 */
[----:B------:R-:W-:-:S05]  /*0170*/  IMAD R12, R12, -0xa0, RZ ;  /* 0xffffff600c0c7824 */ /* 0x000fca00078e02ff */
[----:B------:R-:W-:-:S14]  /*0180*/  R2UR UR12, R12 ;  /* 0x000000000c0c72ca */ /* 0x000fdc00000e0000 */
[----:B------:R-:W2:Y:S01]  /*0190*/  LDCU UR12, c[0x0][UR12+0x254] ;  /* 0x00004a800c0c77ac */ /* 0x000ea20008000800 */
[----:B-----5:R-:W-:Y:S01]  /*01a0*/  UIMAD UR5, UR8, UR5, URZ ;  /* 0x00000005080572a4 */ /* 0x020fe2000f8e02ff */
[C---:B0-----:R-:W-:Y:S01]  /*01b0*/  VIADD R12, R0.reuse, UR14 ;  /* 0x0000000e000c7c36 */ /* 0x041fe20008000000 */
[----:B----4-:R-:W-:Y:S01]  /*01c0*/  UIADD3 UR4, UPT, UPT, UR13, UR4, URZ ;  /* 0x000000040d047290 */ /* 0x010fe2000fffe0ff */
[----:B-1----:R-:W-:Y:S01]  /*01d0*/  IMAD.IADD R2, R0, 0x1, R3 ;  /* 0x0000000100027824 */ /* 0x002fe200078e0203 */
[----:B------:R-:W0:Y:S01]  /*01e0*/  LDCU.64 UR16, c[0x0][0x388] ;  /* 0x00007100ff1077ac */ /* 0x000e220008000a00 */
[----:B---3--:R-:W-:-:S03]  /*01f0*/  UIADD3 UR7, UPT, UPT, -UR7, URZ, URZ ;  /* 0x000000ff07077290 */ /* 0x008fc6000fffe1ff */
[----:B------:R-:W-:Y:S01]  /*0200*/  LOP3.LUT P1, RZ, R2, R5, RZ, 0xfc, !PT ;  /* 0x0000000502ff7212 */ /* 0x000fe2000782fcff */
[----:B------:R-:W-:Y:S02]  /*0210*/  UISETP.NE.AND UP0, UPT, UR4, UR7, UPT ;  /* 0x000000070400728c */ /* 0x000fe4000bf05270 */
[----:B------:R-:W-:-:S04]  /*0220*/  UIMAD UR4, UR6, UR5, -0x7fffffff ;  /* 0x80000001060474a4 */ /* 0x000fc8000f8e0205 */
[----:B------:R-:W-:-:S12]  /*0230*/  USEL UR4, UR4, 0x1, !UP0 ;  /* 0x0000000104047887 */ /* 0x000fd8000c000000 */
.L_x_11:
[----:B------:R-:W1:Y:S02]  /*0240*/  LDCU.64 UR6, c[0x0][0x388] ;  /* 0x00007100ff0677ac */ /* 0x000e640008000a00 */
[----:B-1----:R-:W-:Y:S02]  /*0250*/  IMAD.U32 R21, RZ, RZ, UR6 ;  /* 0x00000006ff157e24 */ /* 0x002fe4000f8e00ff */
[----:B------:R-:W-:-:S03]  /*0260*/  IMAD.U32 R18, RZ, RZ, UR7 ;  /* 0x00000007ff127e24 */ /* 0x000fc6000f8e00ff */
[----:B------:R-:W-:-:S04]  /*0270*/  ISETP.LE.U32.AND P0, PT, R21, UR13, PT ;  /* 0x0000000d15007c0c */ /* 0x000fc8000bf03070 */
[----:B------:R-:W-:-:S13]  /*0280*/  ISETP.GE.U32.AND.EX P0, PT, RZ, R18, PT, P0 ;  /* 0x00000012ff00720c */ /* 0x000fda0003f06100 */
[----:B------:R-:W-:Y:S05]  /*0290*/  @P0 BRA `(.L_x_0) ;  /* 0x0000000000dc0947 */ /* 0x000fea0003800000 */
[----:B------:R-:W1:Y:S01]  /*02a0*/  LDCU.64 UR6, c[0x0][0x380] ;  /* 0x00007000ff0677ac */ /* 0x000e620008000a00 */
[----:B------:R-:W-:Y:S01]  /*02b0*/  BSSY.RECONVERGENT B0, `(.L_x_0) ;  /* 0x0000035000007945 */ /* 0x000fe20003800200 */
[----:B------:R-:W-:Y:S02]  /*02c0*/  IMAD.U32 R6, RZ, RZ, UR13 ;  /* 0x0000000dff067e24 */ /* 0x000fe4000f8e00ff */
[----:B------:R-:W-:Y:S02]  /*02d0*/  IMAD.MOV.U32 R5, RZ, RZ, RZ ;  /* 0x000000ffff057224 */ /* 0x000fe400078e00ff */
[----:B------:R-:W-:Y:S01]  /*02e0*/  IMAD.U32 R16, RZ, RZ, UR13 ;  /* 0x0000000dff107e24 */ /* 0x000fe2000f8e00ff */
[----:B-1----:R-:W-:-:S04]  /*02f0*/  LEA R2, P0, R10, UR6, 0x3 ;  /* 0x000000060a027c11 */ /* 0x002fc8000f8018ff */
[----:B------:R-:W-:-:S09]  /*0300*/  LEA.HI.X R3, R10, UR7, R11, 0x3, P0 ;  /* 0x000000070a037c11 */ /* 0x000fd200080f1c0b */
.L_x_4:
[----:B------:R-:W1:Y:S01]  /*0310*/  LDCU.64 UR6, c[0x0][0x388] ;  /* 0x00007100ff0677ac */ /* 0x000e620008000a00 */
[----:B------:R-:W-:Y:S01]  /*0320*/  BSSY.RECONVERGENT B1, `(.L_x_1) ;  /* 0x0000027000017945 */ /* 0x000fe20003800200 */
[----:B-1----:R-:W-:Y:S01]  /*0330*/  IMAD.U32 R21, RZ, RZ, UR6 ;  /* 0x00000006ff157e24 */ /* 0x002fe2000f8e00ff */
[----:B------:R-:W-:-:S04]  /*0340*/  MOV R18, UR7 ;  /* 0x0000000700127c02 */ /* 0x000fc80008000f00 */
[----:B------:R-:W-:-:S04]  /*0350*/  ISETP.GE.U32.AND P0, PT, R0, R21, PT ;  /* 0x000000150000720c */ /* 0x000fc80003f06070 */
[----:B------:R-:W-:-:S13]  /*0360*/  ISETP.GE.U32.AND.EX P0, PT, RZ, R18, PT, P0 ;  /* 0x00000012ff00720c */ /* 0x000fda0003f06100 */
[----:B------:R-:W-:Y:S05]  /*0370*/  @P0 BRA `(.L_x_2) ;  /* 0x0000000000840947 */ /* 0x000fea0003800000 */
[----:B------:R-:W1:Y:S01]  /*0380*/  LDCU.64 UR6, c[0x0][0x380] ;  /* 0x00007000ff0677ac */ /* 0x000e620008000a00 */
[----:B------:R-:W-:Y:S01]  /*0390*/  IMAD.MOV.U32 R13, RZ, RZ, R12 ;  /* 0x000000ffff0d7224 */ /* 0x000fe200078e000c */
[C---:B------:R-:W-:Y:S01]  /*03a0*/  SHF.L.U64.HI R17, R10.reuse, 0x2, R11 ;  /* 0x000000020a117819 */ /* 0x040fe2000001020b */
[----:B------:R-:W-:Y:S02]  /*03b0*/  IMAD.MOV.U32 R20, RZ, RZ, R0 ;  /* 0x000000ffff147224 */ /* 0x000fe400078e0000 */
[----:B------:R-:W-:Y:S02]  /*03c0*/  IMAD.MOV.U32 R23, RZ, RZ, RZ ;  /* 0x000000ffff177224 */ /* 0x000fe400078e00ff */
[----:B------:R-:W-:Y:S01]  /*03d0*/  IMAD.SHL.U32 R19, R10, 0x4, RZ ;  /* 0x000000040a137824 */ /* 0x000fe200078e00ff */
[----:B-1----:R-:W-:-:S04]  /*03e0*/  LEA R4, P0, R6, UR6, 0x3 ;  /* 0x0000000606047c11 */ /* 0x002fc8000f8018ff */
[----:B------:R-:W-:-:S09]  /*03f0*/  LEA.HI.X R5, R6, UR7, R5, 0x3, P0 ;  /* 0x0000000706057c11 */ /* 0x000fd200080f1c05 */
.L_x_3:
[----:B------:R-:W3:Y:S04]  /*0400*/  LDG.E.64 R8, desc[UR10][R2.64] ;  /* 0x0000000a02087981 */ /* 0x000ee8000c1e1b00 */
[----:B------:R-:W4:Y:S01]  /*0410*/  LDG.E.64 R6, desc[UR10][R4.64] ;  /* 0x0000000a04067981 */ /* 0x000f22000c1e1b00 */
[C---:B------:R-:W-:Y:S01]  /*0420*/  IMAD.SHL.U32 R15, R20.reuse, 0x4, RZ ;  /* 0x00000004140f7824 */ /* 0x040fe200078e00ff */
[----:B------:R-:W-:-:S04]  /*0430*/  SHF.L.U64.HI R21, R20, 0x2, R23 ;  /* 0x0000000214157819 */ /* 0x000fc80000010217 */
[----:B---3--:R-:W-:Y:S02]  /*0440*/  IADD3 R14, P3, PT, R8, R15, RZ ;  /* 0x0000000f080e7210 */ /* 0x008fe40007f7e0ff */
[C---:B----4-:R-:W-:Y:S02]  /*0450*/  IADD3 R8, P2, PT, R6.reuse, R19, RZ ;  /* 0x0000001306087210 */ /* 0x050fe40007f5e0ff */
[----:B------:R-:W-:Y:S01]  /*0460*/  IADD3 R6, P0, PT, R6, R15, RZ ;  /* 0x0000000f06067210 */ /* 0x000fe20007f1e0ff */
[----:B------:R-:W-:Y:S01]  /*0470*/  IMAD.X R15, R9, 0x1, R21, P3 ;  /* 0x00000001090f7824 */ /* 0x000fe200018e0615 */
[----:B------:R-:W-:-:S03]  /*0480*/  IADD3.X R9, PT, PT, R7, R17, RZ, P2, !PT ;  /* 0x0000001107097210 */ /* 0x000fc600017fe4ff */
[----:B------:R-:W-:Y:S02]  /*0490*/  IMAD.X R7, R7, 0x1, R21, P0 ;  /* 0x0000000107077824 */ /* 0x000fe400000e0615 */
[----:B------:R1:W3:Y:S04]  /*04a0*/  LD.E R15, desc[UR10][R14.64] ;  /* 0x0000000a0e0f7980 */ /* 0x0002e8000c101900 */
[----:B------:R-:W3:Y:S04]  /*04b0*/  LD.E R8, desc[UR10][R8.64] ;  /* 0x0000000a08087980 */ /* 0x000ee8000c101900 */
[----:B------:R-:W4:Y:S01]  /*04c0*/  LD.E R18, desc[UR10][R6.64] ;  /* 0x0000000a06127980 */ /* 0x000f22000c101900 */
[----:B0-----:R-:W-:Y:S01]  /*04d0*/  IMAD.U32 R21, RZ, RZ, UR16 ;  /* 0x00000010ff157e24 */ /* 0x001fe2000f8e00ff */
[----:B------:R-:W-:Y:S01]  /*04e0*/  SHF.R.S32.HI R23, RZ, 0x1f, R13 ;  /* 0x0000001fff177819 */ /* 0x000fe2000001140d */
[----:B-1----:R-:W-:-:S02]  /*04f0*/  VIADD R14, R13, UR14 ;  /* 0x0000000e0d0e7c36 */ /* 0x002fc40008000000 */
[----:B------:R-:W-:Y:S02]  /*0500*/  IMAD.MOV.U32 R20, RZ, RZ, R13 ;  /* 0x000000ffff147224 */ /* 0x000fe400078e000d */
[----:B---3--:R-:W-:-:S05]  /*0510*/  IMAD.IADD R25, R8, 0x1, R15 ;  /* 0x0000000108197824 */ /* 0x008fca00078e020f */
[----:B----4-:R-:W-:Y:S01]  /*0520*/  ISETP.GT.AND P0, PT, R18, R25, PT ;  /* 0x000000191200720c */ /* 0x010fe20003f04270 */
[----:B------:R-:W-:-:S12]  /*0530*/  IMAD.U32 R18, RZ, RZ, UR17 ;  /* 0x00000011ff127e24 */ /* 0x000fd8000f8e00ff */
[----:B------:R1:W-:Y:S01]  /*0540*/  @P0 ST.E desc[UR10][R6.64], R25 ;  /* 0x0000001906000985 */ /* 0x0003e2000c10190a */
[----:B------:R-:W-:Y:S02]  /*0550*/  ISETP.GE.U32.AND P0, PT, R13, R21, PT ;  /* 0x000000150d00720c */ /* 0x000fe40003f06070 */
[----:B------:R-:W-:Y:S02]  /*0560*/  MOV R13, R14 ;  /* 0x0000000e000d7202 */ /* 0x000fe40000000f00 */
[----:B------:R-:W-:-:S13]  /*0570*/  ISETP.GE.U32.AND.EX P0, PT, R23, R18, PT, P0 ;  /* 0x000000121700720c */ /* 0x000fda0003f06100 */
[----:B-1----:R-:W-:Y:S05]  /*0580*/  @!P0 BRA `(.L_x_3) ;  /* 0xfffffffc009c8947 */ /* 0x002fea000383ffff */
.L_x_2:
[----:B0-2---:R-:W-:Y:S05]  /*0590*/  BSYNC.RECONVERGENT B1 ;  /* 0x0000000000017941 */ /* 0x005fea0003800200 */
.L_x_1:
[----:B------:R-:W-:-:S04]  /*05a0*/  VIADD R6, R16, UR15 ;  /* 0x0000000f10067c36 */ /* 0x000fc80008000000 */
[--C-:B------:R-:W-:Y:S01]  /*05b0*/  IMAD.MOV.U32 R16, RZ, RZ, R6.reuse ;  /* 0x000000ffff107224 */ /* 0x100fe200078e0006 */
[----:B------:R-:W-:Y:S02]  /*05c0*/  ISETP.GE.U32.AND P0, PT, R6, R21, PT ;  /* 0x000000150600720c */ /* 0x000fe40003f06070 */
[----:B------:R-:W-:-:S04]  /*05d0*/  SHF.R.S32.HI R5, RZ, 0x1f, R6 ;  /* 0x0000001fff057819 */ /* 0x000fc80000011406 */
[----:B------:R-:W-:-:S13]  /*05e0*/  ISETP.GE.U32.AND.EX P0, PT, R5, R18, PT, P0 ;  /* 0x000000120500720c */ /* 0x000fda0003f06100 */
[----:B------:R-:W-:Y:S05]  /*05f0*/  @!P0 BRA `(.L_x_4) ;  /* 0xfffffffc00448947 */ /* 0x000fea000383ffff */
[----:B------:R-:W-:Y:S05]  /*0600*/  BSYNC.RECONVERGENT B0 ;  /* 0x0000000000007941 */ /* 0x000fea0003800200 */
.L_x_0:
[----:B------:R-:W-:-:S04]  /*0610*/  UISETP.NE.U32.AND UP0, UPT, UR9, URZ, UPT ;  /* 0x000000ff0900728c */ /* 0x000fc8000bf05070 */
[----:B--2---:R-:W-:-:S09]  /*0620*/  UISETP.NE.AND.EX UP0, UPT, UR12, URZ, UPT, UP0 ;  /* 0x000000ff0c00728c */ /* 0x004fd2000bf05300 */
[----:B------:R-:W-:Y:S05]  /*0630*/  BRA.U !UP0, `(.L_x_5) ;  /* 0x0000000108987547 */ /* 0x000fea000b800000 */
[----:B------:R-:W-:-:S03]  /*0640*/  UMOV UR5, 0xffffffff ;  /* 0xffffffff00057882 */ /* 0x000fc60000000000 */
[----:B------:R-:W-:Y:S05]  /*0650*/  BRA.DIV UR5, `(.L_x_6) ;  /* 0x0000000205947947 */ /* 0x000fea000b800000 */
[----:B------:R-:W-:Y:S06]  /*0660*/  BAR.SYNC.DEFER_BLOCKING 0x0 ;  /* 0x0000000000007b1d */ /* 0x000fec0000010000 */
.L_x_14:
[----:B------:R-:W-:Y:S04]  /*0670*/  BSSY B0, `(.L_x_7) ;  /* 0x0000019000007945 */ /* 0x000fe80003800000 */
[----:B------:R-:W-:Y:S05]  /*0680*/  @P1 BRA `(.L_x_8) ;  /* 0x00000000005c1947 */ /* 0x000fea0003800000 */
[----:B------:R-:W1:Y:S01]  /*0690*/  S2R R3, SR_LANEID ;  /* 0x0000000000037919 */ /* 0x000e620000000000 */
[----:B------:R-:W-:Y:S01]  /*06a0*/  VOTEU.ANY UR5, UPT, PT ;  /* 0x0000000000057886 */ /* 0x000fe200038e0100 */
[----:B------:R-:W-:Y:S01]  /*06b0*/  IMAD.U32 R2, RZ, RZ, UR9 ;  /* 0x00000009ff027e24 */ /* 0x000fe2000f8e00ff */
[----:B------:R-:W-:Y:S08]  /*06c0*/  FLO.U32 R6, UR5 ;  /* 0x0000000500067d00 */ /* 0x000ff000080e0000 */
[----:B------:R-:W2:Y:S02]  /*06d0*/  POPC R4, UR5 ;  /* 0x0000000500047d09 */ /* 0x000ea40008000000 */
[----:B--2---:R-:W-:Y:S01]  /*06e0*/  IMAD R5, R4, UR4, RZ ;  /* 0x0000000404057c24 */ /* 0x004fe2000f8e02ff */
[----:B-1----:R-:W-:Y:S01]  /*06f0*/  ISETP.EQ.U32.AND P0, PT, R6, R3, PT ;  /* 0x000000030600720c */ /* 0x002fe20003f02070 */
[----:B------:R-:W-:-:S12]  /*0700*/  IMAD.U32 R3, RZ, RZ, UR12 ;  /* 0x0000000cff037e24 */ /* 0x000fd8000f8e00ff */
[----:B------:R-:W-:Y:S06]  /*0710*/  @P0 MEMBAR.ALL.GPU ;  /* 0x0000000000000992 */ /* 0x000fec000000a000 */
[----:B------:R-:W-:-:S00]  /*0720*/  @P0 ERRBAR ;  /* 0x00000000000009ab */ /* 0x000fc00000000000 */
[----:B------:R-:W-:Y:S06]  /*0730*/  @P0 CGAERRBAR ;  /* 0x00000000000005ab */ /* 0x000fec0000000000 */
[----:B------:R-:W2:Y:S01]  /*0740*/  @P0 ATOM.E.ADD.STRONG.GPU PT, R5, desc[UR10][R2.64+0x4], R5 ;  /* 0x800004050205098a */ /* 0x000ea200081ef10a */
[----:B------:R-:W1:Y:S02]  /*0750*/  S2R R7, SR_LTMASK ;  /* 0x0000000000077919 */ /* 0x000e640000003900 */
[----:B-1----:R-:W-:-:S06]  /*0760*/  LOP3.LUT R7, R7, UR5, RZ, 0xc0, !PT ;  /* 0x0000000507077c12 */ /* 0x002fcc000f8ec0ff */
[----:B------:R-:W1:Y:S01]  /*0770*/  POPC R7, R7 ;  /* 0x0000000700077309 */ /* 0x000e620000000000 */
[----:B--2---:R-:W1:Y:S02]  /*0780*/  SHFL.IDX PT, R4, R5, R6, 0x1f ;  /* 0x00001f0605047589 */ /* 0x004e6400000e0000 */
[----:B-1----:R-:W-:-:S07]  /*0790*/  IMAD R4, R7, UR4, R4 ;  /* 0x0000000407047c24 */ /* 0x002fce000f8e0204 */
.L_x_9:
[----:B------:R-:W2:Y:S04]  /*07a0*/  LD.E.STRONG.GPU R5, desc[UR10][R2.64+0x4] ;  /* 0x0000040a02057980 */ /* 0x000ea8000c10f900 */
[----:B--2---:R-:W-:Y:S01]  /*07b0*/  CCTL.IVALL ;  /* 0x00000000ff00798f */ /* 0x004fe20002000000 */
[----:B------:R-:W-:Y:S05]  /*07c0*/  YIELD ;  /* 0x0000000000007946 */ /* 0x000fea0003800000 */
[----:B------:R-:W-:-:S04]  /*07d0*/  LOP3.LUT R5, R5, R4, RZ, 0x3c, !PT ;  /* 0x0000000405057212 */ /* 0x000fc800078e3cff */
[----:B------:R-:W-:-:S13]  /*07e0*/  ISETP.GT.AND P0, PT, R5, -0x1, PT ;  /* 0xffffffff0500780c */ /* 0x000fda0003f04270 */
[----:B------:R-:W-:Y:S05]  /*07f0*/  @P0 BRA `(.L_x_9) ;  /* 0xfffffffc00e80947 */ /* 0x000fea000383ffff */
.L_x_8:
[----:B0-----:R-:W-:Y:S05]  /*0800*/  BSYNC B0 ;  /* 0x0000000000007941 */ /* 0x001fea0003800000 */
.L_x_7:
[----:B------:R-:W-:-:S03]  /*0810*/  UMOV UR5, 0xffffffff ;  /* 0xffffffff00057882 */ /* 0x000fc60000000000 */
[----:B------:R-:W-:Y:S05]  /*0820*/  BRA.DIV UR5, `(.L_x_10) ;  /* 0x0000000205507947 */ /* 0x000fea000b800000 */
[----:B------:R-:W-:Y:S06]  /*0830*/  BAR.SYNC.DEFER_BLOCKING 0x0 ;  /* 0x0000000000007b1d */ /* 0x000fec0000010000 */
.L_x_17:
[----:B------:R-:W-:-:S04]  /*0840*/  IADD3 R10, P2, PT, R10, 0x1, RZ ;  /* 0x000000010a0a7810 */ /* 0x000fc80007f5e0ff */
[----:B------:R-:W-:Y:S01]  /*0850*/  ISETP.GE.U32.AND P0, PT, R10, R21, PT ;  /* 0x000000150a00720c */ /* 0x000fe20003f06070 */
[----:B------:R-:W-:-:S05]  /*0860*/  IMAD.X R11, RZ, RZ, R11, P2 ;  /* 0x000000ffff0b7224 */ /* 0x000fca00010e060b */
[----:B------:R-:W-:-:S13]  /*0870*/  ISETP.GE.U32.AND.EX P0, PT, R11, R18, PT, P0 ;  /* 0x000000120b00720c */ /* 0x000fda0003f06100 */
[----:B------:R-:W-:Y:S05]  /*0880*/  @!P0 BRA `(.L_x_11) ;  /* 0xfffffff8006c8947 */ /* 0x000fea000383ffff */
[----:B------:R-:W-:Y:S05]  /*0890*/  EXIT ;  /* 0x000000000000794d */ /* 0x000fea0003800000 */
.L_x_5:
[----:B0-----:R-:W-:Y:S05]  /*08a0*/  BPT.TRAP 0x1 ;  /* 0x000000040000795c */ /* 0x001fea0000300000 */
.L_x_6:
[----:B------:R-:W-:Y:S01]  /*08b0*/  HFMA2 R4, -RZ, RZ, 0, 0 ;  /* 0x00000000ff047431 */ /* 0x000fe200000001ff */
[----:B------:R-:W-:Y:S01]  /*08c0*/  BSSY B0, `(.L_x_12) ;  /* 0x0000009000007945 */ /* 0x000fe20003800000 */
[----:B------:R-:W-:Y:S02]  /*08d0*/  IMAD.MOV.U32 R3, RZ, RZ, 0x0 ;  /* 0x00000000ff037424 */ /* 0x000fe400078e00ff */
[----:B------:R-:W-:-:S07]  /*08e0*/  IMAD.MOV.U32 R2, RZ, RZ, -0x1 ;  /* 0xffffffffff027424 */ /* 0x000fce00078e00ff */
[----:B0-----:R-:W-:Y:S05]  /*08f0*/  WARPSYNC.COLLECTIVE.ALL `(.L_x_13) ;  /* 0x0000000000147948 */ /* 0x001fea0003c00000 */
[----:B------:R-:W-:-:S04]  /*0900*/  SHF.L.U32 R4, R4, 0x10, RZ ;  /* 0x0000001004047819 */ /* 0x000fc800000006ff */
[----:B------:R-:W-:-:S05]  /*0910*/  LOP3.LUT R4, R4, 0xf, R3, 0xf8, !PT ;  /* 0x0000000f04047812 */ /* 0x000fca00078ef803 */
[----:B------:R1:W-:Y:S02]  /*0920*/  BAR.SYNC.DEFER_BLOCKING R4, R4 ;  /* 0x000000040000731d */ /* 0x0003e40000010000 */
[----:B-1----:R-:W-:-:S04]  /*0930*/  SHF.R.U32 R4, R4, 0x10, RZ ;  /* 0x0000001004047819 */ /* 0x002fc800000016ff */
[----:B0-----:R-:W-:Y:S05]  /*0940*/  ENDCOLLECTIVE ;  /* 0x000000000000791b */ /* 0x001fea0003800000 */
.L_x_13:
[----:B------:R-:W-:Y:S05]  /*0950*/  BSYNC B0 ;  /* 0x0000000000007941 */ /* 0x000fea0003800000 */
.L_x_12:
[----:B------:R-:W-:Y:S05]  /*0960*/  BRA `(.L_x_14) ;  /* 0xfffffffc00407947 */ /* 0x000fea000383ffff */
.L_x_10:
[----:B------:R-:W-:Y:S01]  /*0970*/  BSSY B0, `(.L_x_15) ;  /* 0x000000a000007945 */ /* 0x000fe20003800000 */
[----:B------:R-:W-:Y:S02]  /*0980*/  IMAD.MOV.U32 R3, RZ, RZ, 0x0 ;  /* 0x00000000ff037424 */ /* 0x000fe400078e00ff */
[----:B------:R-:W-:Y:S02]  /*0990*/  IMAD.MOV.U32 R4, RZ, RZ, 0x0 ;  /* 0x00000000ff047424 */ /* 0x000fe400078e00ff */
[----:B------:R-:W-:-:S07]  /*09a0*/  IMAD.MOV.U32 R2, RZ, RZ, -0x1 ;  /* 0xffffffffff027424 */ /* 0x000fce00078e00ff */
[----:B------:R-:W-:Y:S05]  /*09b0*/  WARPSYNC.COLLECTIVE.ALL `(.L_x_16) ;  /* 0x0000000000147948 */ /* 0x000fea0003c00000 */
[----:B------:R-:W-:-:S04]  /*09c0*/  SHF.L.U32 R4, R4, 0x10, RZ ;  /* 0x0000001004047819 */ /* 0x000fc800000006ff */
[----:B------:R-:W-:-:S05]  /*09d0*/  LOP3.LUT R4, R4, 0xf, R3, 0xf8, !PT ;  /* 0x0000000f04047812 */ /* 0x000fca00078ef803 */
[----:B------:R0:W-:Y:S02]  /*09e0*/  BAR.SYNC.DEFER_BLOCKING R4, R4 ;  /* 0x000000040000731d */ /* 0x0001e40000010000 */
[----:B0-----:R-:W-:-:S04]  /*09f0*/  SHF.R.U32 R4, R4, 0x10, RZ ;  /* 0x0000001004047819 */ /* 0x001fc800000016ff */
[----:B------:R-:W-:Y:S05]  /*0a00*/  ENDCOLLECTIVE ;  /* 0x000000000000791b */ /* 0x000fea0003800000 */
.L_x_16:
[----:B------:R-:W-:Y:S05]  /*0a10*/  BSYNC B0 ;  /* 0x0000000000007941 */ /* 0x000fea0003800000 */
.L_x_15:
[----:B------:R-:W-:Y:S05]  /*0a20*/  BRA `(.L_x_17) ;  /* 0xfffffffc00847947 */ /* 0x000fea000383ffff */
.L_x_18:
[----:B------:R-:W-:-:S00]  /*0a30*/  BRA `(.L_x_18) ;  /* 0xfffffffc00fc7947 */ /* 0x000fc0000383ffff */
[----:B------:R-:W-:-:S00]  /*0a40*/  NOP ;  /* 0x0000000000007918 */ /* 0x000fc00000000000 */
        /* <DEDUP_REMOVED lines=11> */
.L_x_31:


//--------------------- .text._Z17shortest_path_gpuPPimi --------------------------
	.section	.text._Z17shortest_path_gpuPPimi,"ax",@progbits
	.align	128
        .global         _Z17shortest_path_gpuPPimi
        .type           _Z17shortest_path_gpuPPimi,@function
        .size           _Z17shortest_path_gpuPPimi,(.L_x_32 - _Z17shortest_path_gpuPPimi)
        .other          _Z17shortest_path_gpuPPimi,@"STO_CUDA_ENTRY STV_DEFAULT"
_Z17shortest_path_gpuPPimi:
.text._Z17shortest_path_gpuPPimi:
[----:B------:R-:W-:Y:S08]  /*0000*/  LDC R1, c[0x0][0x37c] ;  /* 0x0000df00ff017b82 */ /* 0x000ff00000000800 */
[----:B------:R-:W0:Y:S08]  /*0010*/  S2UR UR4, SR_CTAID.X ;  /* 0x00000000000479c3 */ /* 0x000e300000002500 */
[----:B------:R-:W0:Y:S02]  /*0020*/  LDC.64 R2, c[0x0][0x388] ;  /* 0x0000e200ff027b82 */ /* 0x000e240000000a00 */
[----:B0-----:R-:W-:-:S04]  /*0030*/  ISETP.LE.U32.AND P0, PT, R2, UR4, PT ;  /* 0x0000000402007c0c */ /* 0x001fc8000bf03070 */
[----:B------:R-:W-:-:S13]  /*0040*/  ISETP.GE.U32.AND.EX P0, PT, RZ, R3, PT, P0 ;  /* 0x00000003ff00720c */ /* 0x000fda0003f06100 */
[----:B------:R-:W-:Y:S05]  /*0050*/  @P0 EXIT ;  /* 0x000000000000094d */ /* 0x000fea0003800000 */
[----:B------:R-:W0:Y:S01]  /*0060*/  LDC R5, c[0x0][0x390] ;  /* 0x0000e400ff057b82 */ /* 0x000e220000000800 */
[----:B------:R-:W1:Y:S01]  /*0070*/  S2R R0, SR_TID.X ;  /* 0x0000000000007919 */ /* 0x000e620000002100 */
[----:B------:R-:W-:Y:S01]  /*0080*/  IMAD.U32 R10, RZ, RZ, UR4 ;  /* 0x00000004ff0a7e24 */ /* 0x000fe2000f8e00ff */
[----:B------:R-:W2:Y:S01]  /*0090*/  LDCU UR5, c[0x0][0x360] ;  /* 0x00006c00ff0577ac */ /* 0x000ea20008000800 */
[----:B------:R-:W-:Y:S01]  /*00a0*/  IMAD.MOV.U32 R6, RZ, RZ, RZ ;  /* 0x000000ffff067224 */ /* 0x000fe200078e00ff */
[----:B------:R-:W3:Y:S03]  /*00b0*/  LDCU.64 UR8, c[0x0][0x358] ;  /* 0x00006b00ff0877ac */ /* 0x000ee60008000a00 */
[----:B------:R-:W0:Y:S01]  /*00c0*/  LDC.64 R2, c[0x0][0x380] ;  /* 0x0000e000ff027b82 */ /* 0x000e220000000a00 */
[----:B------:R-:W4:Y:S01]  /*00d0*/  LDCU.64 UR12, c[0x0][0x388] ;  /* 0x00007100ff0c77ac */ /* 0x000f220008000a00 */
[----:B------:R-:W0:Y:S02]  /*00e0*/  LDCU UR6, c[0x0][0x370] ;  /* 0x00006e00ff0677ac */ /* 0x000e240008000800 */
[----:B0-----:R-:W-:-:S04]  /*00f0*/  IMAD.WIDE R2, R5, 0x8, R2 ;  /* 0x0000000805027825 */ /* 0x001fc800078e0202 */
[----:B-1234-:R-:W-:-:S07]  /*0100*/  IMAD.U32 R5, RZ, RZ, UR4 ;  /* 0x00000004ff057e24 */ /* 0x01efce000f8e00ff */
.L_x_22:
[----:B------:R-:W0:Y:S01]  /*0110*/  LDCU.64 UR10, c[0x0][0x388] ;  /* 0x00007100ff0a77ac */ /* 0x000e220008000a00 */
[----:B------:R-:W-:Y:S01]  /*0120*/  BSSY.RECONVERGENT B0, `(.L_x_19) ;  /* 0x0000024000007945 */ /* 0x000fe20003800200 */
[----:B0-----:R-:W-:Y:S02]  /*0130*/  IMAD.U32 R20, RZ, RZ, UR10 ;  /* 0x0000000aff147e24 */ /* 0x001fe4000f8e00ff */
[----:B------:R-:W-:-:S03]  /*0140*/  IMAD.U32 R19, RZ, RZ, UR11 ;  /* 0x0000000bff137e24 */ /* 0x000fc6000f8e00ff */
[----:B------:R-:W-:-:S04]  /*0150*/  ISETP.GE.U32.AND P0, PT, R0, R20, PT ;  /* 0x000000140000720c */ /* 0x000fc80003f06070 */
[----:B------:R-:W-:-:S13]  /*0160*/  ISETP.GE.U32.AND.EX P0, PT, RZ, R19, PT, P0 ;  /* 0x00000013ff00720c */ /* 0x000fda0003f06100 */
[----:B------:R-:W-:Y:S05]  /*0170*/  @P0 BRA `(.L_x_20) ;  /* 0x0000000000780947 */ /* 0x000fea0003800000 */
[----:B------:R-:W0:Y:S01]  /*0180*/  LDCU.64 UR10, c[0x0][0x380] ;  /* 0x00007000ff0a77ac */ /* 0x000e220008000a00 */
[----:B------:R-:W1:Y:S01]  /*0190*/  LDC R11, c[0x0][0x390] ;  /* 0x0000e400ff0b7b82 */ /* 0x000e620000000800 */
[----:B------:R-:W-:Y:S02]  /*01a0*/  HFMA2 R18, -RZ, RZ, 0, 0 ;  /* 0x00000000ff127431 */ /* 0x000fe400000001ff */
[--C-:B------:R-:W-:Y:S02]  /*01b0*/  IMAD.MOV.U32 R17, RZ, RZ, R0.reuse ;  /* 0x000000ffff117224 */ /* 0x100fe400078e0000 */
[----:B------:R-:W-:Y:S01]  /*01c0*/  IMAD.MOV.U32 R16, RZ, RZ, R0 ;  /* 0x000000ffff107224 */ /* 0x000fe200078e0000 */
[----:B0-----:R-:W-:-:S04]  /*01d0*/  LEA R4, P0, R5, UR10, 0x3 ;  /* 0x0000000a05047c11 */ /* 0x001fc8000f8018ff */
[----:B------:R-:W-:-:S09]  /*01e0*/  LEA.HI.X R5, R5, UR11, R6, 0x3, P0 ;  /* 0x0000000b05057c11 */ /* 0x000fd200080f1c06 */
.L_x_21:
[----:B------:R-:W2:Y:S04]  /*01f0*/  LDG.E.64 R8, desc[UR8][R2.64] ;  /* 0x0000000802087981 */ /* 0x000ea8000c1e1b00 */
[----:B------:R-:W3:Y:S01]  /*0200*/  LDG.E.64 R6, desc[UR8][R4.64] ;  /* 0x0000000804067981 */ /* 0x000ee2000c1e1b00 */
[C---:B------:R-:W-:Y:S01]  /*0210*/  IMAD.SHL.U32 R13, R17.reuse, 0x4, RZ ;  /* 0x00000004110d7824 */ /* 0x040fe200078e00ff */
[----:B------:R-:W-:-:S04]  /*0220*/  SHF.L.U64.HI R17, R17, 0x2, R18 ;  /* 0x0000000211117819 */ /* 0x000fc80000010212 */
[-C--:B--2---:R-:W-:Y:S02]  /*0230*/  IADD3 R14, P1, PT, R8, R13.reuse, RZ ;  /* 0x0000000d080e7210 */ /* 0x084fe40007f3e0ff */
[----:B---3--:R-:W-:Y:S01]  /*0240*/  IADD3 R8, P0, PT, R6, R13, RZ ;  /* 0x0000000d06087210 */ /* 0x008fe20007f1e0ff */
[----:B-1----:R-:W-:-:S04]  /*0250*/  IMAD.WIDE R12, R11, 0x4, R6 ;  /* 0x000000040b0c7825 */ /* 0x002fc800078e0206 */
[--C-:B------:R-:W-:Y:S02]  /*0260*/  IMAD.X R15, R9, 0x1, R17.reuse, P1 ;  /* 0x00000001090f7824 */ /* 0x100fe400008e0611 */
[----:B------:R-:W-:Y:S01]  /*0270*/  IMAD.X R9, R7, 0x1, R17, P0 ;  /* 0x0000000107097824 */ /* 0x000fe200000e0611 */
[----:B------:R-:W2:Y:S04]  /*0280*/  LDG.E R12, desc[UR8][R12.64] ;  /* 0x000000080c0c7981 */ /* 0x000ea8000c1e1900 */
[----:B------:R-:W2:Y:S04]  /*0290*/  LDG.E R15, desc[UR8][R14.64] ;  /* 0x000000080e0f7981 */ /* 0x000ea8000c1e1900 */
[----:B------:R-:W3:Y:S01]  /*02a0*/  LDG.E R6, desc[UR8][R8.64] ;  /* 0x0000000808067981 */ /* 0x000ee2000c1e1900 */
[----:B------:R-:W-:-:S02]  /*02b0*/  IMAD.U32 R20, RZ, RZ, UR12 ;  /* 0x0000000cff147e24 */ /* 0x000fc4000f8e00ff */
[----:B------:R-:W-:Y:S02]  /*02c0*/  VIADD R17, R16, UR5 ;  /* 0x0000000510117c36 */ /* 0x000fe40008000000 */
[----:B------:R-:W-:-:S03]  /*02d0*/  IMAD.U32 R19, RZ, RZ, UR13 ;  /* 0x0000000dff137e24 */ /* 0x000fc6000f8e00ff */
[----:B------:R-:W-:Y:S02]  /*02e0*/  SHF.R.S32.HI R18, RZ, 0x1f, R17 ;  /* 0x0000001fff127819 */ /* 0x000fe40000011411 */
[----:B------:R-:W-:Y:S02]  /*02f0*/  MOV R16, R17 ;  /* 0x0000001100107202 */ /* 0x000fe40000000f00 */
[----:B--2---:R-:W-:-:S04]  /*0300*/  IADD3 R7, PT, PT, R12, R15, RZ ;  /* 0x0000000f0c077210 */ /* 0x004fc80007ffe0ff */
[----:B---3--:R-:W-:-:S13]  /*0310*/  ISETP.GT.AND P0, PT, R6, R7, PT ;  /* 0x000000070600720c */ /* 0x008fda0003f04270 */
[----:B------:R0:W-:Y:S01]  /*0320*/  @P0 STG.E desc[UR8][R8.64], R7 ;  /* 0x0000000708000986 */ /* 0x0001e2000c101908 */
[----:B------:R-:W-:-:S04]  /*0330*/  ISETP.GE.U32.AND P0, PT, R17, R20, PT ;  /* 0x000000141100720c */ /* 0x000fc80003f06070 */
[----:B------:R-:W-:-:S13]  /*0340*/  ISETP.GE.U32.AND.EX P0, PT, R18, R19, PT, P0 ;  /* 0x000000131200720c */ /* 0x000fda0003f06100 */
[----:B0-----:R-:W-:Y:S05]  /*0350*/  @!P0 BRA `(.L_x_21) ;  /* 0xfffffffc00a48947 */ /* 0x001fea000383ffff */
.L_x_20:
[----:B------:R-:W-:Y:S05]  /*0360*/  BSYNC.RECONVERGENT B0 ;  /* 0x0000000000007941 */ /* 0x000fea0003800200 */
.L_x_19:
[----:B------:R-:W-:-:S04]  /*0370*/  VIADD R5, R10, UR6 ;  /* 0x000000060a057c36 */ /* 0x000fc80008000000 */
[--C-:B------:R-:W-:Y:S01]  /*0380*/  IMAD.MOV.U32 R10, RZ, RZ, R5.reuse ;  /* 0x000000ffff0a7224 */ /* 0x100fe200078e0005 */
[----:B------:R-:W-:Y:S02]  /*0390*/  ISETP.GE.U32.AND P0, PT, R5, R20, PT ;  /* 0x000000140500720c */ /* 0x000fe40003f06070 */
[----:B------:R-:W-:-:S04]  /*03a0*/  SHF.R.S32.HI R6, RZ, 0x1f, R5 ;  /* 0x0000001fff067819 */ /* 0x000fc80000011405 */
[----:B------:R-:W-:-:S13]  /*03b0*/  ISETP.GE.U32.AND.EX P0, PT, R6, R19, PT, P0 ;  /* 0x000000130600720c */ /* 0x000fda0003f06100 */
[----:B------:R-:W-:Y:S05]  /*03c0*/  @!P0 BRA `(.L_x_22) ;  /* 0xfffffffc00508947 */ /* 0x000fea000383ffff */
[----:B------:R-:W-:Y:S05]  /*03d0*/  EXIT ;  /* 0x000000000000794d */ /* 0x000fea0003800000 */
.L_x_23:
        /* <DEDUP_REMOVED lines=10> */
.L_x_32:


//--------------------- .text._Z24shortest_path_one_threadPPim --------------------------
	.section	.text._Z24shortest_path_one_threadPPim,"ax",@progbits
	.align	128
        .global         _Z24shortest_path_one_threadPPim
        .type           _Z24shortest_path_one_threadPPim,@function
        .size           _Z24shortest_path_one_threadPPim,(.L_x_33 - _Z24shortest_path_one_threadPPim)
        .other          _Z24shortest_path_one_threadPPim,@"STO_CUDA_ENTRY STV_DEFAULT"
_Z24shortest_path_one_threadPPim:
.text._Z24shortest_path_one_threadPPim:
[----:B------:R-:W-:Y:S01]  /*0000*/  LDC R1, c[0x0][0x37c] ;  /* 0x0000df00ff017b82 */ /* 0x000fe20000000800 */
[----:B------:R-:W0:Y:S02]  /*0010*/  LDCU.64 UR10, c[0x0][0x388] ;  /* 0x00007100ff0a77ac */ /* 0x000e240008000a00 */
[----:B0-----:R-:W-:-:S04]  /*0020*/  ISETP.NE.U32.AND P0, PT, RZ, UR10, PT ;  /* 0x0000000aff007c0c */ /* 0x001fc8000bf05070 */
[----:B------:R-:W-:-:S13]  /*0030*/  ISETP.NE.AND.EX P0, PT, RZ, UR11, PT, P0 ;  /* 0x0000000bff007c0c */ /* 0x000fda000bf05300 */
[----:B------:R-:W-:Y:S05]  /*0040*/  @!P0 EXIT ;  /* 0x000000000000894d */ /* 0x000fea0003800000 */
[----:B------:R-:W-:Y:S01]  /*0050*/  IMAD.MOV.U32 R0, RZ, RZ, RZ ;  /* 0x000000ffff007224 */ /* 0x000fe200078e00ff */
[----:B------:R-:W-:Y:S01]  /*0060*/  ULOP3.LUT UR18, UR10, 0x3, URZ, 0xc0, !UPT ;  /* 0x000000030a127892 */ /* 0x000fe2000f8ec0ff */
[----:B------:R-:W-:Y:S01]  /*0070*/  IMAD.MOV.U32 R7, RZ, RZ, RZ ;  /* 0x000000ffff077224 */ /* 0x000fe200078e00ff */
[----:B------:R-:W0:Y:S01]  /*0080*/  LDCU.64 UR16, c[0x0][0x358] ;  /* 0x00006b00ff1077ac */ /* 0x000e220008000a00 */
[----:B------:R-:W-:-:S12]  /*0090*/  ULOP3.LUT UR10, UR10, 0xfffffffc, URZ, 0xc0, !UPT ;  /* 0xfffffffc0a0a7892 */ /* 0x000fd8000f8ec0ff */
.L_x_29:
[----:B-1----:R-:W1:Y:S01]  /*00a0*/  LDC.64 R2, c[0x0][0x380] ;  /* 0x0000e000ff027b82 */ /* 0x002e620000000a00 */
[----:B------:R-:W-:Y:S01]  /*00b0*/  UMOV UR6, URZ ;  /* 0x000000ff00067c82 */ /* 0x000fe20008000000 */
[----:B------:R-:W-:Y:S01]  /*00c0*/  UMOV UR7, URZ ;  /* 0x000000ff00077c82 */ /* 0x000fe20008000000 */
[----:B-1----:R-:W-:-:S04]  /*00d0*/  LEA R2, P0, R0, R2, 0x3 ;  /* 0x0000000200027211 */ /* 0x002fc800078018ff */
[----:B--23--:R-:W-:-:S09]  /*00e0*/  LEA.HI.X R3, R0, R3, R7, 0x3, P0 ;  /* 0x0000000300037211 */ /* 0x00cfd200000f1c07 */
.L_x_28:
[----:B-1----:R-:W1:Y:S02]  /*00f0*/  LDCU.128 UR12, c[0x0][0x380] ;  /* 0x00007000ff0c77ac */ /* 0x002e640008000c00 */
[----:B-1----:R-:W-:Y:S02]  /*0100*/  UISETP.GE.U32.AND UP1, UPT, UR14, 0x4, UPT ;  /* 0x000000040e00788c */ /* 0x002fe4000bf26070 */
[----:B------:R-:W-:Y:S02]  /*0110*/  ULEA UR4, UP0, UR6, UR12, 0x3 ;  /* 0x0000000c06047291 */ /* 0x000fe4000f8018ff */
[----:B------:R-:W-:Y:S02]  /*0120*/  UISETP.GE.U32.AND.EX UP1, UPT, UR15, URZ, UPT, UP1 ;  /* 0x000000ff0f00728c */ /* 0x000fe4000bf26110 */
[----:B------:R-:W-:Y:S02]  /*0130*/  ULEA.HI.X UR5, UR6, UR13, UR7, 0x3, UP0 ;  /* 0x0000000d06057291 */ /* 0x000fe400080f1c07 */
[----:B------:R-:W-:Y:S01]  /*0140*/  UIADD3 UR6, UP2, UPT, UR6, 0x1, URZ ;  /* 0x0000000106067890 */ /* 0x000fe2000ff5e0ff */
[----:B------:R-:W-:Y:S01]  /*0150*/  IMAD.U32 R4, RZ, RZ, UR4 ;  /* 0x00000004ff047e24 */ /* 0x000fe2000f8e00ff */
[----:B------:R-:W-:-:S02]  /*0160*/  UMOV UR4, URZ ;  /* 0x000000ff00047c82 */ /* 0x000fc40008000000 */
[----:B------:R-:W-:Y:S01]  /*0170*/  UISETP.GE.U32.AND UP0, UPT, UR6, UR14, UPT ;  /* 0x0000000e0600728c */ /* 0x000fe2000bf06070 */
[----:B---3--:R-:W-:Y:S01]  /*0180*/  IMAD.U32 R5, RZ, RZ, UR5 ;  /* 0x00000005ff057e24 */ /* 0x008fe2000f8e00ff */
[----:B------:R-:W-:Y:S01]  /*0190*/  UIADD3.X UR7, UPT, UPT, URZ, UR7, URZ, UP2, !UPT ;  /* 0x00000007ff077290 */ /* 0x000fe200097fe4ff */
[----:B------:R-:W-:-:S03]  /*01a0*/  UMOV UR5, URZ ;  /* 0x000000ff00057c82 */ /* 0x000fc60008000000 */
[----:B------:R-:W-:Y:S01]  /*01b0*/  UISETP.GE.U32.AND.EX UP0, UPT, UR7, UR15, UPT, UP0 ;  /* 0x0000000f0700728c */ /* 0x000fe2000bf06100 */
[----:B--2---:R-:W-:Y:S10]  /*01c0*/  BRA.U !UP1, `(.L_x_24) ;  /* 0x0000000509207547 */ /* 0x004ff4000b800000 */
[----:B------:R-:W1:Y:S01]  /*01d0*/  LDCU UR11, c[0x0][0x38c] ;  /* 0x00007180ff0b77ac */ /* 0x000e620008000800 */
[C---:B------:R-:W-:Y:S01]  /*01e0*/  SHF.L.U64.HI R6, R0.reuse, 0x2, R7 ;  /* 0x0000000200067819 */ /* 0x040fe20000010207 */
[----:B------:R-:W-:Y:S01]  /*01f0*/  IMAD.SHL.U32 R13, R0, 0x4, RZ ;  /* 0x00000004000d7824 */ /* 0x000fe200078e00ff */
[----:B------:R-:W-:Y:S01]  /*0200*/  UMOV UR4, URZ ;  /* 0x000000ff00047c82 */ /* 0x000fe20008000000 */
[----:B------:R-:W-:Y:S01]  /*0210*/  UMOV UR5, URZ ;  /* 0x000000ff00057c82 */ /* 0x000fe20008000000 */
[----:B------:R-:W-:Y:S01]  /*0220*/  UMOV UR8, UR10 ;  /* 0x0000000a00087c82 */ /* 0x000fe20008000000 */
[----:B-1----:R-:W-:-:S05]  /*0230*/  UMOV UR9, UR11 ;  /* 0x0000000b00097c82 */ /* 0x002fca0008000000 */
.L_x_25:
[----:B01----:R-:W2:Y:S04]  /*0240*/  LDG.E.64 R10, desc[UR16][R4.64] ;  /* 0x00000010040a7981 */ /* 0x003ea8000c1e1b00 */
[----:B------:R-:W3:Y:S01]  /*0250*/  LDG.E.64 R8, desc[UR16][R2.64] ;  /* 0x0000001002087981 */ /* 0x000ee2000c1e1b00 */
[C---:B--2---:R-:W-:Y:S02]  /*0260*/  IADD3 R18, P1, PT, R10.reuse, R13, RZ ;  /* 0x0000000d0a127210 */ /* 0x044fe40007f3e0ff */
[----:B------:R-:W-:Y:S02]  /*0270*/  IADD3 R14, P0, PT, R10, UR4, RZ ;  /* 0x000000040a0e7c10 */ /* 0x000fe4000ff1e0ff */
[----:B---3--:R-:W-:Y:S01]  /*0280*/  IADD3 R20, P2, PT, R8, UR4, RZ ;  /* 0x0000000408147c10 */ /* 0x008fe2000ff5e0ff */
[C---:B------:R-:W-:Y:S01]  /*0290*/  IMAD.X R19, R11.reuse, 0x1, R6, P1 ;  /* 0x000000010b137824 */ /* 0x040fe200008e0606 */
[----:B------:R-:W-:-:S02]  /*02a0*/  IADD3.X R15, PT, PT, R11, UR5, RZ, P0, !PT ;  /* 0x000000050b0f7c10 */ /* 0x000fc400087fe4ff */
[----:B------:R-:W-:Y:S02]  /*02b0*/  IADD3.X R21, PT, PT, R9, UR5, RZ, P2, !PT ;  /* 0x0000000509157c10 */ /* 0x000fe400097fe4ff */
[----:B------:R-:W2:Y:S04]  /*02c0*/  LDG.E R12, desc[UR16][R18.64] ;  /* 0x00000010120c7981 */ /* 0x000ea8000c1e1900 */
[----:B------:R-:W2:Y:S04]  /*02d0*/  LDG.E R21, desc[UR16][R20.64] ;  /* 0x0000001014157981 */ /* 0x000ea8000c1e1900 */
[----:B------:R-:W3:Y:S01]  /*02e0*/  LDG.E R16, desc[UR16][R14.64] ;  /* 0x000000100e107981 */ /* 0x000ee2000c1e1900 */
[----:B--2---:R-:W-:-:S05]  /*02f0*/  IMAD.IADD R27, R12, 0x1, R21 ;  /* 0x000000010c1b7824 */ /* 0x004fca00078e0215 */
[----:B---3--:R-:W-:-:S13]  /*0300*/  ISETP.GT.AND P0, PT, R16, R27, PT ;  /* 0x0000001b1000720c */ /* 0x008fda0003f04270 */
[----:B------:R0:W-:Y:S04]  /*0310*/  @P0 STG.E desc[UR16][R14.64], R27 ;  /* 0x0000001b0e000986 */ /* 0x0001e8000c101910 */
[----:B------:R-:W2:Y:S04]  /*0320*/  @P0 LDG.E.64 R10, desc[UR16][R4.64] ;  /* 0x00000010040a0981 */ /* 0x000ea8000c1e1b00 */
[----:B------:R-:W3:Y:S01]  /*0330*/  @P0 LDG.E.64 R8, desc[UR16][R2.64] ;  /* 0x0000001002080981 */ /* 0x000ee2000c1e1b00 */
[C---:B--2---:R-:W-:Y:S02]  /*0340*/  @P0 IADD3 R22, P1, PT, R10.reuse, R13, RZ ;  /* 0x0000000d0a160210 */ /* 0x044fe40007f3e0ff */
[----:B------:R-:W-:-:S02]  /*0350*/  IADD3 R16, P2, PT, R10, UR4, RZ ;  /* 0x000000040a107c10 */ /* 0x000fc4000ff5e0ff */
[----:B---3--:R-:W-:Y:S01]  /*0360*/  IADD3 R24, P3, PT, R8, UR4, RZ ;  /* 0x0000000408187c10 */ /* 0x008fe2000ff7e0ff */
[C---:B------:R-:W-:Y:S01]  /*0370*/  @P0 IMAD.X R23, R11.reuse, 0x1, R6, P1 ;  /* 0x000000010b170824 */ /* 0x040fe200008e0606 */
[----:B------:R-:W-:Y:S02]  /*0380*/  IADD3.X R17, PT, PT, R11, UR5, RZ, P2, !PT ;  /* 0x000000050b117c10 */ /* 0x000fe400097fe4ff */
[----:B------:R-:W-:Y:S02]  /*0390*/  IADD3.X R25, PT, PT, R9, UR5, RZ, P3, !PT ;  /* 0x0000000509197c10 */ /* 0x000fe40009ffe4ff */
[----:B------:R-:W2:Y:S04]  /*03a0*/  @P0 LDG.E R12, desc[UR16][R22.64] ;  /* 0x00000010160c0981 */ /* 0x000ea8000c1e1900 */
[----:B------:R-:W2:Y:S04]  /*03b0*/  LDG.E R25, desc[UR16][R24.64+0x4] ;  /* 0x0000041018197981 */ /* 0x000ea8000c1e1900 */
[----:B0-----:R-:W3:Y:S01]  /*03c0*/  LDG.E R14, desc[UR16][R16.64+0x4] ;  /* 0x00000410100e7981 */ /* 0x001ee2000c1e1900 */
[----:B--2---:R-:W-:-:S05]  /*03d0*/  IMAD.IADD R27, R12, 0x1, R25 ;  /* 0x000000010c1b7824 */ /* 0x004fca00078e0219 */
[----:B---3--:R-:W-:-:S13]  /*03e0*/  ISETP.GT.AND P0, PT, R14, R27, PT ;  /* 0x0000001b0e00720c */ /* 0x008fda0003f04270 */
[----:B------:R0:W-:Y:S04]  /*03f0*/  @P0 STG.E desc[UR16][R16.64+0x4], R27 ;  /* 0x0000041b10000986 */ /* 0x0001e8000c101910 */
[----:B------:R-:W2:Y:S04]  /*0400*/  @P0 LDG.E.64 R8, desc[UR16][R2.64] ;  /* 0x0000001002080981 */ /* 0x000ea8000c1e1b00 */
[----:B------:R-:W3:Y:S01]  /*0410*/  @P0 LDG.E.64 R10, desc[UR16][R4.64] ;  /* 0x00000010040a0981 */ /* 0x000ee2000c1e1b00 */
[----:B--2---:R-:W-:Y:S02]  /*0420*/  IADD3 R20, P3, PT, R8, UR4, RZ ;  /* 0x0000000408147c10 */ /* 0x004fe4000ff7e0ff */
[----:B---3--:R-:W-:-:S02]  /*0430*/  @P0 LEA R18, P1, R0, R10, 0x2 ;  /* 0x0000000a00120211 */ /* 0x008fc400078210ff */
[----:B------:R-:W-:Y:S02]  /*0440*/  IADD3.X R21, PT, PT, R9, UR5, RZ, P3, !PT ;  /* 0x0000000509157c10 */ /* 0x000fe40009ffe4ff */
[----:B------:R-:W-:Y:S02]  /*0450*/  @P0 LEA.HI.X R19, R0, R11, R7, 0x2, P1 ;  /* 0x0000000b00130211 */ /* 0x000fe400008f1407 */
[----:B------:R-:W-:Y:S02]  /*0460*/  IADD3 R14, P2, PT, R10, UR4, RZ ;  /* 0x000000040a0e7c10 */ /* 0x000fe4000ff5e0ff */
[----:B------:R-:W2:Y:S02]  /*0470*/  LDG.E R21, desc[UR16][R20.64+0x8] ;  /* 0x0000081014157981 */ /* 0x000ea4000c1e1900 */
[----:B------:R-:W-:Y:S02]  /*0480*/  IADD3.X R15, PT, PT, R11, UR5, RZ, P2, !PT ;  /* 0x000000050b0f7c10 */ /* 0x000fe400097fe4ff */
[----:B------:R-:W2:Y:S04]  /*0490*/  @P0 LDG.E R12, desc[UR16][R18.64] ;  /* 0x00000010120c0981 */ /* 0x000ea8000c1e1900 */
        /* <DEDUP_REMOVED lines=15> */
[----:B------:R-:W-:-:S04]  /*0590*/  UIADD3 UR8, UP1, UPT, UR8, -0x4, URZ ;  /* 0xfffffffc08087890 */ /* 0x000fc8000ff3e0ff */
[----:B------:R-:W-:Y:S02]  /*05a0*/  UIADD3.X UR9, UPT, UPT, UR9, -0x1, URZ, UP1, !UPT ;  /* 0xffffffff09097890 */ /* 0x000fe40008ffe4ff */
[----:B------:R-:W-:-:S04]  /*05b0*/  UISETP.NE.U32.AND UP1, UPT, UR8, URZ, UPT ;  /* 0x000000ff0800728c */ /* 0x000fc8000bf25070 */
[----:B------:R-:W-:Y:S02]  /*05c0*/  UISETP.NE.AND.EX UP1, UPT, UR9, URZ, UPT, UP1 ;  /* 0x000000ff0900728c */ /* 0x000fe4000bf25310 */
[----:B------:R-:W-:-:S04]  /*05d0*/  UIADD3 UR4, UP2, UPT, UR4, 0x10, URZ ;  /* 0x0000001004047890 */ /* 0x000fc8000ff5e0ff */
[----:B------:R-:W-:Y:S01]  /*05e0*/  UIADD3.X UR5, UPT, UPT, URZ, UR5, URZ, UP2, !UPT ;  /* 0x00000005ff057290 */ /* 0x000fe200097fe4ff */
[----:B--2---:R-:W-:-:S05]  /*05f0*/  IMAD.IADD R15, R9, 0x1, R12 ;  /* 0x00000001090f7824 */ /* 0x004fca00078e020c */
[----:B---3--:R-:W-:-:S13]  /*0600*/  ISETP.GT.AND P0, PT, R14, R15, PT ;  /* 0x0000000f0e00720c */ /* 0x008fda0003f04270 */
[----:B------:R1:W-:Y:S01]  /*0610*/  @P0 STG.E desc[UR16][R10.64+0xc], R15 ;  /* 0x00000c0f0a000986 */ /* 0x0003e2000c101910 */
[----:B------:R-:W-:Y:S05]  /*0620*/  BRA.U UP1, `(.L_x_25) ;  /* 0xfffffffd01047547 */ /* 0x000fea000b83ffff */
[----:B------:R-:W-:Y:S01]  /*0630*/  UMOV UR4, UR10 ;  /* 0x0000000a00047c82 */ /* 0x000fe20008000000 */
[----:B------:R-:W-:-:S05]  /*0640*/  UMOV UR5, UR11 ;  /* 0x0000000b00057c82 */ /* 0x000fca0008000000 */
.L_x_24:
[----:B------:R-:W-:-:S04]  /*0650*/  UISETP.NE.U32.AND UP1, UPT, UR18, URZ, UPT ;  /* 0x000000ff1200728c */ /* 0x000fc8000bf25070 */
[----:B------:R-:W-:-:S09]  /*0660*/  UISETP.NE.AND.EX UP1, UPT, URZ, URZ, UPT, UP1 ;  /* 0x000000ffff00728c */ /* 0x000fd2000bf25310 */
[----:B------:R-:W-:Y:S05]  /*0670*/  BRA.U !UP1, `(.L_x_26) ;  /* 0x0000000109f87547 */ /* 0x000fea000b800000 */
[----:B------:R-:W2:Y:S01]  /*0680*/  LDCU UR8, c[0x0][0x388] ;  /* 0x00007100ff0877ac */ /* 0x000ea20008000800 */
[----:B------:R-:W-:-:S04]  /*0690*/  UISETP.NE.U32.AND UP2, UPT, UR18, 0x1, UPT ;  /* 0x000000011200788c */ /* 0x000fc8000bf45070 */
[----:B------:R-:W-:Y:S02]  /*06a0*/  UISETP.NE.AND.EX UP2, UPT, URZ, URZ, UPT, UP2 ;  /* 0x000000ffff00728c */ /* 0x000fe4000bf45320 */
[----:B--2---:R-:W-:-:S04]  /*06b0*/  ULOP3.LUT UR8, UR8, 0x1, URZ, 0xc0, !UPT ;  /* 0x0000000108087892 */ /* 0x004fc8000f8ec0ff */
[----:B------:R-:W-:-:S04]  /*06c0*/  UISETP.NE.U32.AND UP1, UPT, UR8, 0x1, UPT ;  /* 0x000000010800788c */ /* 0x000fc8000bf25070 */
[----:B------:R-:W-:Y:S01]  /*06d0*/  UISETP.NE.U32.AND.EX UP1, UPT, URZ, URZ, UPT, UP1 ;  /* 0x000000ffff00728c */ /* 0x000fe2000bf25110 */
[----:B------:R-:W-:Y:S10]  /*06e0*/  BRA.U !UP2, `(.L_x_27) ;  /* 0x000000010a987547 */ /* 0x000ff4000b800000 */
[----:B0-----:R-:W2:Y:S04]  /*06f0*/  LDG.E.64 R8, desc[UR16][R4.64] ;  /* 0x0000001004087981 */ /* 0x001ea8000c1e1b00 */
[----:B-1----:R-:W3:Y:S01]  /*0700*/  LDG.E.64 R10, desc[UR16][R2.64] ;  /* 0x00000010020a7981 */ /* 0x002ee2000c1e1b00 */
[----:B------:R-:W-:Y:S01]  /*0710*/  USHF.L.U32 UR9, UR4, 0x2, URZ ;  /* 0x0000000204097899 */ /* 0x000fe200080006ff */
[C---:B------:R-:W-:Y:S01]  /*0720*/  IMAD.SHL.U32 R23, R0.reuse, 0x4, RZ ;  /* 0x0000000400177824 */ /* 0x040fe200078e00ff */
[----:B------:R-:W-:Y:S01]  /*0730*/  USHF.L.U64.HI UR8, UR4, 0x2, UR5 ;  /* 0x0000000204087899 */ /* 0x000fe20008010205 */
[----:B------:R-:W-:-:S03]  /*0740*/  SHF.L.U64.HI R18, R0, 0x2, R7 ;  /* 0x0000000200127819 */ /* 0x000fc60000010207 */
[C---:B--2---:R-:W-:Y:S02]  /*0750*/  IADD3 R14, P1, PT, R8.reuse, R23, RZ ;  /* 0x00000017080e7210 */ /* 0x044fe40007f3e0ff */
[----:B------:R-:W-:Y:S02]  /*0760*/  IADD3 R12, P0, PT, R8, UR9, RZ ;  /* 0x00000009080c7c10 */ /* 0x000fe4000ff1e0ff */
[----:B---3--:R-:W-:Y:S01]  /*0770*/  IADD3 R16, P2, PT, R10, UR9, RZ ;  /* 0x000000090a107c10 */ /* 0x008fe2000ff5e0ff */
[C---:B------:R-:W-:Y:S01]  /*0780*/  IMAD.X R15, R9.reuse, 0x1, R18, P1 ;  /* 0x00000001090f7824 */ /* 0x040fe200008e0612 */
[----:B------:R-:W-:Y:S02]  /*0790*/  IADD3.X R13, PT, PT, R9, UR8, RZ, P0, !PT ;  /* 0x00000008090d7c10 */ /* 0x000fe400087fe4ff */
[----:B------:R-:W-:Y:S02]  /*07a0*/  IADD3.X R17, PT, PT, R11, UR8, RZ, P2, !PT ;  /* 0x000000080b117c10 */ /* 0x000fe400097fe4ff */
[----:B------:R-:W2:Y:S04]  /*07b0*/  LDG.E R19, desc[UR16][R14.64] ;  /* 0x000000100e137981 */ /* 0x000ea8000c1e1900 */
[----:B------:R-:W2:Y:S04]  /*07c0*/  LDG.E R16, desc[UR16][R16.64] ;  /* 0x0000001010107981 */ /* 0x000ea8000c1e1900 */
[----:B------:R-:W3:Y:S01]  /*07d0*/  LDG.E R6, desc[UR16][R12.64] ;  /* 0x000000100c067981 */ /* 0x000ee2000c1e1900 */
[----:B--2---:R-:W-:-:S05]  /*07e0*/  IMAD.IADD R21, R19, 0x1, R16 ;  /* 0x0000000113157824 */ /* 0x004fca00078e0210 */
[----:B---3--:R-:W-:-:S13]  /*07f0*/  ISETP.GT.AND P0, PT, R6, R21, PT ;  /* 0x000000150600720c */ /* 0x008fda0003f04270 */
[----:B------:R2:W-:Y:S04]  /*0800*/  @P0 STG.E desc[UR16][R12.64], R21 ;  /* 0x000000150c000986 */ /* 0x0005e8000c101910 */
[----:B------:R-:W3:Y:S04]  /*0810*/  @P0 LDG.E.64 R8, desc[UR16][R4.64] ;  /* 0x0000001004080981 */ /* 0x000ee8000c1e1b00 */
[----:B------:R-:W4:Y:S01]  /*0820*/  @P0 LDG.E.64 R10, desc[UR16][R2.64] ;  /* 0x00000010020a0981 */ /* 0x000f22000c1e1b00 */
[----:B------:R-:W-:-:S04]  /*0830*/  UIADD3 UR5, UP2, UPT, UR9, 0x4, URZ ;  /* 0x0000000409057890 */ /* 0x000fc8000ff5e0ff */
[----:B------:R-:W-:Y:S02]  /*0840*/  UIADD3.X UR8, UPT, UPT, URZ, UR8, URZ, UP2, !UPT ;  /* 0x00000008ff087290 */ /* 0x000fe400097fe4ff */
[----:B------:R-:W-:Y:S02]  /*0850*/  ULOP3.LUT UR5, UR5, 0xfffffffc, URZ, 0xc0, !UPT ;  /* 0xfffffffc05057892 */ /* 0x000fe4000f8ec0ff */
[----:B------:R-:W-:Y:S01]  /*0860*/  ULOP3.LUT UR8, UR8, 0x3, URZ, 0xc0, !UPT ;  /* 0x0000000308087892 */ /* 0x000fe2000f8ec0ff */
[----:B---3--:R-:W-:-:S03]  /*0870*/  @P0 IADD3 R14, P1, PT, R8, R23, RZ ;  /* 0x00000017080e0210 */ /* 0x008fc60007f3e0ff */
[----:B------:R-:W-:Y:S02]  /*0880*/  IADD3 R8, P2, PT, R8, UR5, RZ ;  /* 0x0000000508087c10 */ /* 0x000fe4000ff5e0ff */
[----:B----4-:R-:W-:Y:S01]  /*0890*/  IADD3 R10, P3, PT, R10, UR5, RZ ;  /* 0x000000050a0a7c10 */ /* 0x010fe2000ff7e0ff */
[C---:B------:R-:W-:Y:S01]  /*08a0*/  @P0 IMAD.X R15, R9.reuse, 0x1, R18, P1 ;  /* 0x00000001090f0824 */ /* 0x040fe200008e0612 */
[----:B------:R-:W-:Y:S02]  /*08b0*/  IADD3.X R9, PT, PT, R9, UR8, RZ, P2, !PT ;  /* 0x0000000809097c10 */ /* 0x000fe400097fe4ff */
[----:B------:R-:W-:Y:S02]  /*08c0*/  IADD3.X R11, PT, PT, R11, UR8, RZ, P3, !PT ;  /* 0x000000080b0b7c10 */ /* 0x000fe40009ffe4ff */
[----:B------:R-:W3:Y:S04]  /*08d0*/  @P0 LDG.E R19, desc[UR16][R14.64] ;  /* 0x000000100e130981 */ /* 0x000ee8000c1e1900 */
[----:B------:R-:W3:Y:S04]  /*08e0*/  LDG.E R10, desc[UR16][R10.64] ;  /* 0x000000100a0a7981 */ /* 0x000ee8000c1e1900 */
[----:B------:R-:W4:Y:S01]  /*08f0*/  LDG.E R6, desc[UR16][R8.64] ;  /* 0x0000001008067981 */ /* 0x000f22000c1e1900 */
[----:B------:R-:W-:Y:S01]  /*0900*/  UIADD3 UR4, UPT, UPT, UR4, 0x2, URZ ;  /* 0x0000000204047890 */ /* 0x000fe2000fffe0ff */
[----:B------:R-:W-:Y:S01]  /*0910*/  UMOV UR5, URZ ;  /* 0x000000ff00057c82 */ /* 0x000fe20008000000 */
[----:B---3--:R-:W-:-:S05]  /*0920*/  IMAD.IADD R19, R10, 0x1, R19 ;  /* 0x000000010a137824 */ /* 0x008fca00078e0213 */
[----:B----4-:R-:W-:-:S13]  /*0930*/  ISETP.GT.AND P0, PT, R6, R19, PT ;  /* 0x000000130600720c */ /* 0x010fda0003f04270 */
[----:B------:R2:W-:Y:S02]  /*0940*/  @P0 STG.E desc[UR16][R8.64], R19 ;  /* 0x0000001308000986 */ /* 0x0005e4000c101910 */
.L_x_27:
[----:B------:R-:W-:Y:S05]  /*0950*/  BRA.U UP1, `(.L_x_26) ;  /* 0x0000000101407547 */ /* 0x000fea000b800000 */
[----:B0-2---:R-:W2:Y:S04]  /*0960*/  LDG.E.64 R8, desc[UR16][R2.64] ;  /* 0x0000001002087981 */ /* 0x005ea8000c1e1b00 */
[----:B------:R-:W1:Y:S01]  /*0970*/  LDG.E.64 R4, desc[UR16][R4.64] ;  /* 0x0000001004047981 */ /* 0x000e62000c1e1b00 */
[----:B------:R-:W-:Y:S02]  /*0980*/  USHF.L.U32 UR8, UR4, 0x2, URZ ;  /* 0x0000000204087899 */ /* 0x000fe400080006ff */
[----:B------:R-:W-:-:S04]  /*0990*/  USHF.L.U64.HI UR5, UR4, 0x2, UR5 ;  /* 0x0000000204057899 */ /* 0x000fc80008010205 */
[----:B--2---:R-:W-:Y:S02]  /*09a0*/  IADD3 R8, P2, PT, R8, UR8, RZ ;  /* 0x0000000808087c10 */ /* 0x004fe4000ff5e0ff */
[C---:B-1----:R-:W-:Y:S02]  /*09b0*/  LEA R10, P1, R0.reuse, R4, 0x2 ;  /* 0x00000004000a7211 */ /* 0x042fe400078210ff */
[----:B------:R-:W-:Y:S02]  /*09c0*/  IADD3.X R9, PT, PT, R9, UR5, RZ, P2, !PT ;  /* 0x0000000509097c10 */ /* 0x000fe400097fe4ff */
[----:B------:R-:W-:Y:S02]  /*09d0*/  LEA.HI.X R11, R0, R5, R7, 0x2, P1 ;  /* 0x00000005000b7211 */ /* 0x000fe400008f1407 */
[----:B------:R-:W-:Y:S02]  /*09e0*/  IADD3 R12, P0, PT, R4, UR8, RZ ;  /* 0x00000008040c7c10 */ /* 0x000fe4000ff1e0ff */
[----:B------:R-:W2:Y:S02]  /*09f0*/  LDG.E R9, desc[UR16][R8.64] ;  /* 0x0000001008097981 */ /* 0x000ea4000c1e1900 */
[----:B------:R-:W-:-:S02]  /*0a00*/  IADD3.X R13, PT, PT, R5, UR5, RZ, P0, !PT ;  /* 0x00000005050d7c10 */ /* 0x000fc400087fe4ff */
[----:B------:R-:W2:Y:S04]  /*0a10*/  LDG.E R10, desc[UR16][R10.64] ;  /* 0x000000100a0a7981 */ /* 0x000ea8000c1e1900 */
[----:B------:R-:W3:Y:S01]  /*0a20*/  LDG.E R4, desc[UR16][R12.64] ;  /* 0x000000100c047981 */ /* 0x000ee2000c1e1900 */
[----:B--2---:R-:W-:-:S05]  /*0a30*/  IMAD.IADD R5, R10, 0x1, R9 ;  /* 0x000000010a057824 */ /* 0x004fca00078e0209 */
[----:B---3--:R-:W-:-:S13]  /*0a40*/  ISETP.GT.AND P0, PT, R4, R5, PT ;  /* 0x000000050400720c */ /* 0x008fda0003f04270 */
[----:B------:R3:W-:Y:S02]  /*0a50*/  @P0 STG.E desc[UR16][R12.64], R5 ;  /* 0x000000050c000986 */ /* 0x0007e4000c101910 */
.L_x_26:
[----:B------:R-:W-:Y:S05]  /*0a60*/  BRA.U !UP0, `(.L_x_28) ;  /* 0xfffffff508a07547 */ /* 0x000fea000b83ffff */
[----:B------:R-:W4:Y:S01]  /*0a70*/  LDCU.64 UR4, c[0x0][0x388] ;  /* 0x00007100ff0477ac */ /* 0x000f220008000a00 */
[----:B------:R-:W-:-:S05]  /*0a80*/  IADD3 R0, P0, PT, R0, 0x1, RZ ;  /* 0x0000000100007810 */ /* 0x000fca0007f1e0ff */
[----:B------:R-:W-:Y:S01]  /*0a90*/  IMAD.X R7, RZ, RZ, R7, P0 ;  /* 0x000000ffff077224 */ /* 0x000fe200000e0607 */
[----:B----4-:R-:W-:-:S04]  /*0aa0*/  ISETP.GE.U32.AND P0, PT, R0, UR4, PT ;  /* 0x0000000400007c0c */ /* 0x010fc8000bf06070 */
[----:B------:R-:W-:-:S13]  /*0ab0*/  ISETP.GE.U32.AND.EX P0, PT, R7, UR5, PT, P0 ;  /* 0x0000000507007c0c */ /* 0x000fda000bf06100 */
[----:B------:R-:W-:Y:S05]  /*0ac0*/  @!P0 BRA `(.L_x_29) ;  /* 0xfffffff400748947 */ /* 0x000fea000383ffff */
[----:B0-----:R-:W-:Y:S05]  /*0ad0*/  EXIT ;  /* 0x000000000000794d */ /* 0x001fea0003800000 */
.L_x_30:
        /* <DEDUP_REMOVED lines=10> */
.L_x_33:


//--------------------- .nv.shared.reserved.0     --------------------------
	.section	.nv.shared.reserved.0,"aw",@nobits
	.weak		__nv_reservedSMEM_offset_0_alias
	.size		__nv_reservedSMEM_offset_0_alias, 0, 64
	.other		__nv_reservedSMEM_offset_0_alias,@"STO_CUDA_RESERVED_SHARED STV_DEFAULT"
__nv_reservedSMEM_offset_0_alias:
	.zero		0
	.zero		64


//--------------------- .nv.constant0._Z18shortest_path_gpu2PPim --------------------------
	.section	.nv.constant0._Z18shortest_path_gpu2PPim,"a",@progbits
	.sectionflags	@""
	.align	4
.nv.constant0._Z18shortest_path_gpu2PPim:
	.zero		912


//--------------------- .nv.constant0._Z17shortest_path_gpuPPimi --------------------------
	.section	.nv.constant0._Z17shortest_path_gpuPPimi,"a",@progbits
	.sectionflags	@""
	.align	4
.nv.constant0._Z17shortest_path_gpuPPimi:
	.zero		916


//--------------------- .nv.constant0._Z24shortest_path_one_threadPPim --------------------------
	.section	.nv.constant0._Z24shortest_path_one_threadPPim,"a",@progbits
	.sectionflags	@""
	.align	4
.nv.constant0._Z24shortest_path_one_threadPPim:
	.zero		912


//--------------------- SYMBOLS --------------------------

	.type		.nv.reservedSmem.offset0,@object
	.size		.nv.reservedSmem.offset0,0x4
